// auto-generated by cutlass_sweep.epilogue — config: {"arch": "sm_100", "cluster_m": 2, "cluster_n": 1, "dtype": "bf16", "fusion": "bias_relu", "tile_k": 64, "tile_m": 256, "tile_n": 64}
#include "cutlass/cutlass.h"
#include "cutlass/gemm/collective/collective_builder.hpp"
#include "cutlass/gemm/device/gemm_universal_adapter.h"
#include "cutlass/gemm/kernel/gemm_universal.hpp"
#include "cutlass/epilogue/collective/collective_builder.hpp"
#include "cutlass/epilogue/fusion/operations.hpp"
#include "cutlass/epilogue/thread/activation.h"

using Elem = cutlass::bfloat16_t;
using Acc  = float;
using TileShape    = cute::Shape<cute::_256, cute::_64, cute::_64>;
using ClusterShape = cute::Shape<cute::_2, cute::_1, cute::_1>;
using FusionOp     = cutlass::epilogue::fusion::LinCombPerRowBiasEltAct<cutlass::epilogue::thread::ReLU, Elem, Acc>;

using CollectiveEpilogue = typename cutlass::epilogue::collective::CollectiveBuilder<
    cutlass::arch::Sm100, cutlass::arch::OpClassTensorOp,
    TileShape, ClusterShape,
    cutlass::epilogue::collective::EpilogueTileAuto,
    Acc, Acc,
    Elem, cutlass::layout::RowMajor, 128 / cutlass::sizeof_bits<Elem>::value,
    Elem, cutlass::layout::RowMajor, 128 / cutlass::sizeof_bits<Elem>::value,
    cutlass::epilogue::collective::EpilogueScheduleAuto,
    FusionOp
  >::CollectiveOp;

using CollectiveMainloop = typename cutlass::gemm::collective::CollectiveBuilder<
    cutlass::arch::Sm100, cutlass::arch::OpClassTensorOp,
    Elem, cutlass::layout::RowMajor, 128 / cutlass::sizeof_bits<Elem>::value,
    Elem, cutlass::layout::ColumnMajor, 128 / cutlass::sizeof_bits<Elem>::value,
    Acc,
    TileShape, ClusterShape,
    cutlass::gemm::collective::StageCountAutoCarveout<
        static_cast<int>(sizeof(typename CollectiveEpilogue::SharedStorage))>,
    cutlass::gemm::collective::KernelScheduleAuto
  >::CollectiveOp;

using GemmKernel = cutlass::gemm::kernel::GemmUniversal<
    cute::Shape<int,int,int,int>, CollectiveMainloop, CollectiveEpilogue>;
using Gemm = cutlass::gemm::device::GemmUniversalAdapter<GemmKernel>;

auto* _anchor = &cutlass::device_kernel<GemmKernel>;


// ===== COMPILED SASS (sm_100a) =====

	.target	sm_100a

	.elftype	@"ET_EXEC"


//--------------------- .note.nv.tkinfo           --------------------------
	.section	.note.nv.tkinfo,"",@"SHT_NOTE"
	.sectionflags	@"SHF_NOTE_NV_TKINFO"
	.tkinfo
        /*0018*/ 	.word	0x00000002
        /*0030*/ 	.string	""
        /*0030*/ 	.string	"ptxas"
        /*0030*/ 	.string	"Cuda compilation tools, release 13.0, V13.0.88"
        /*0030*/ 	.string	"Build cuda_13.0.r13.0/compiler.36424714_0"
        /*0030*/ 	.string	"-arch sm_100a -m 64 "



//--------------------- .note.nv.cuinfo           --------------------------
	.section	.note.nv.cuinfo,"",@"SHT_NOTE"
	.sectionflags	@"SHF_NOTE_NV_CUINFO"
        /*0018*/ 	.short	0x0002
        /*001a*/ 	.short	0x0064
        /*001c*/ 	.short	0x0082
	.zero		2


//--------------------- .nv.info                  --------------------------
	.section	.nv.info,"",@"SHT_CUDA_INFO"
	.align	4


	//----- nvinfo : EIATTR_REGCOUNT
	.align		4
        /*0000*/ 	.byte	0x04, 0x2f
        /*0002*/ 	.short	(.L_19 - .L_18)
	.align		4
.L_18:
        /*0004*/ 	.word	index@(_ZN7cutlass13device_kernelINS_4gemm6kernel13GemmUniversalIN4cute5tupleIJiiiiEEENS1_10collective13CollectiveMmaINS1_35MainloopSm100TmaUmmaWarpSpecializedILi10ELi2ELi4ENS5_IJNS4_1CILi2EEENSA_ILi1EEESC_EEEEENS5_IJNSA_ILi256EEENSA_ILi64EEESG_EEENS_10bfloat16_tENS5_IJlSC_lEEESI_SJ_NS4_8TiledMMAINS4_8MMA_AtomIJNS4_26SM100_MMA_F16BF16_2x1SM_SSISI_SI_fLi256ELi64ELNS4_4UMMA5MajorE0ELSO_0ELNSN_7ScaleInE0ELSP_0EEEEEENS4_6LayoutINS5_IJSC_SC_SC_EEENS5_IJNSA_ILi0EEESU_SU_EEEEENS5_IJNS4_10UnderscoreESX_SX_EEEEENS4_18SM100_TMA_2SM_LOADENS4_14ComposedLayoutINS4_7SwizzleILi3ELi4ELi3EEENS4_18smem_ptr_flag_bitsILi16EEENSS_INS5_IJNSA_ILi8EEESG_EEENS5_IJSG_SC_EEEEEEEvNS4_8identityES10_S1A_vS1B_EENS_8epilogue10collective18CollectiveEpilogueINS1D_23Sm100TmaWarpSpecializedILi3ELi2ELi32ELb1ELb0EEEJNS5_IJNSA_ILi128EEESG_SG_EEENS5_IJNSS_IS1I_SC_EENSS_INSA_ILi32EEESC_EEEEESI_SJ_SI_SJ_NS1D_6fusion15FusionCallbacksIS1H_NS1O_23LinCombPerRowBiasEltActINS1D_6thread4ReLuESI_fSI_SI_fLi8ELNS_15FloatRoundStyleE2EEES1J_S1N_JEEENS4_5SM1004TMEM4LOAD26SM100_TMEM_LOAD_32dp32b32xENS4_13SM90_TMA_LOADENS11_INS12_ILi2ELi4ELi3EEES15_NSS_INS5_IJS16_S1L_EEENS5_IJS1L_SC_EEEEEEENS4_39AutoVectorizingCopyWithAssumedAlignmentILi128EEENS4_14SM90_TMA_STOREES25_S27_S27_EEEvvEEEEvNT_6ParamsE)
        /*0008*/ 	.word	0x00000078


	//----- nvinfo : EIATTR_FRAME_SIZE
	.align		4
.L_19:
        /*000c*/ 	.byte	0x04, 0x11
        /*000e*/ 	.short	(.L_21 - .L_20)
	.align		4
.L_20:
        /*0010*/ 	.word	index@($__internal_2_$__cuda_sm10x_tcgen05_guardrail_trap_unallocated_columns_being_dealloced)
        /*0014*/ 	.word	0x00000000


	//----- nvinfo : EIATTR_FRAME_SIZE
	.align		4
.L_21:
        /*0018*/ 	.byte	0x04, 0x11
        /*001a*/ 	.short	(.L_23 - .L_22)
	.align		4
.L_22:
        /*001c*/ 	.word	index@($__internal_1_$__cuda_sm10x_tcgen05_guardrail_trap_phase_invalid_during_alloc)
        /*0020*/ 	.word	0x00000000


	//----- nvinfo : EIATTR_FRAME_SIZE
	.align		4
.L_23:
        /*0024*/ 	.byte	0x04, 0x11
        /*0026*/ 	.short	(.L_25 - .L_24)
	.align		4
.L_24:
        /*0028*/ 	.word	index@($__internal_0_$__cuda_sm10x_tcgen05_guardrail_trap_col_being_dealloced_not_returned_by_alloc)
        /*002c*/ 	.word	0x00000000


	//----- nvinfo : EIATTR_FRAME_SIZE
	.align		4
.L_25:
        /*0030*/ 	.byte	0x04, 0x11
        /*0032*/ 	.short	(.L_27 - .L_26)
	.align		4
.L_26:
        /*0034*/ 	.word	index@(_ZN7cutlass13device_kernelINS_4gemm6kernel13GemmUniversalIN4cute5tupleIJiiiiEEENS1_10collective13CollectiveMmaINS1_35MainloopSm100TmaUmmaWarpSpecializedILi10ELi2ELi4ENS5_IJNS4_1CILi2EEENSA_ILi1EEESC_EEEEENS5_IJNSA_ILi256EEENSA_ILi64EEESG_EEENS_10bfloat16_tENS5_IJlSC_lEEESI_SJ_NS4_8TiledMMAINS4_8MMA_AtomIJNS4_26SM100_MMA_F16BF16_2x1SM_SSISI_SI_fLi256ELi64ELNS4_4UMMA5MajorE0ELSO_0ELNSN_7ScaleInE0ELSP_0EEEEEENS4_6LayoutINS5_IJSC_SC_SC_EEENS5_IJNSA_ILi0EEESU_SU_EEEEENS5_IJNS4_10UnderscoreESX_SX_EEEEENS4_18SM100_TMA_2SM_LOADENS4_14ComposedLayoutINS4_7SwizzleILi3ELi4ELi3EEENS4_18smem_ptr_flag_bitsILi16EEENSS_INS5_IJNSA_ILi8EEESG_EEENS5_IJSG_SC_EEEEEEEvNS4_8identityES10_S1A_vS1B_EENS_8epilogue10collective18CollectiveEpilogueINS1D_23Sm100TmaWarpSpecializedILi3ELi2ELi32ELb1ELb0EEEJNS5_IJNSA_ILi128EEESG_SG_EEENS5_IJNSS_IS1I_SC_EENSS_INSA_ILi32EEESC_EEEEESI_SJ_SI_SJ_NS1D_6fusion15FusionCallbacksIS1H_NS1O_23LinCombPerRowBiasEltActINS1D_6thread4ReLuESI_fSI_SI_fLi8ELNS_15FloatRoundStyleE2EEES1J_S1N_JEEENS4_5SM1004TMEM4LOAD26SM100_TMEM_LOAD_32dp32b32xENS4_13SM90_TMA_LOADENS11_INS12_ILi2ELi4ELi3EEES15_NSS_INS5_IJS16_S1L_EEENS5_IJS1L_SC_EEEEEEENS4_39AutoVectorizingCopyWithAssumedAlignmentILi128EEENS4_14SM90_TMA_STOREES25_S27_S27_EEEvvEEEEvNT_6ParamsE)
        /*0038*/ 	.word	0x00000000


	//----- nvinfo : EIATTR_MIN_STACK_SIZE
	.align		4
.L_27:
        /*003c*/ 	.byte	0x04, 0x12
        /*003e*/ 	.short	(.L_29 - .L_28)
	.align		4
.L_28:
        /*0040*/ 	.word	index@(_ZN7cutlass13device_kernelINS_4gemm6kernel13GemmUniversalIN4cute5tupleIJiiiiEEENS1_10collective13CollectiveMmaINS1_35MainloopSm100TmaUmmaWarpSpecializedILi10ELi2ELi4ENS5_IJNS4_1CILi2EEENSA_ILi1EEESC_EEEEENS5_IJNSA_ILi256EEENSA_ILi64EEESG_EEENS_10bfloat16_tENS5_IJlSC_lEEESI_SJ_NS4_8TiledMMAINS4_8MMA_AtomIJNS4_26SM100_MMA_F16BF16_2x1SM_SSISI_SI_fLi256ELi64ELNS4_4UMMA5MajorE0ELSO_0ELNSN_7ScaleInE0ELSP_0EEEEEENS4_6LayoutINS5_IJSC_SC_SC_EEENS5_IJNSA_ILi0EEESU_SU_EEEEENS5_IJNS4_10UnderscoreESX_SX_EEEEENS4_18SM100_TMA_2SM_LOADENS4_14ComposedLayoutINS4_7SwizzleILi3ELi4ELi3EEENS4_18smem_ptr_flag_bitsILi16EEENSS_INS5_IJNSA_ILi8EEESG_EEENS5_IJSG_SC_EEEEEEEvNS4_8identityES10_S1A_vS1B_EENS_8epilogue10collective18CollectiveEpilogueINS1D_23Sm100TmaWarpSpecializedILi3ELi2ELi32ELb1ELb0EEEJNS5_IJNSA_ILi128EEESG_SG_EEENS5_IJNSS_IS1I_SC_EENSS_INSA_ILi32EEESC_EEEEESI_SJ_SI_SJ_NS1D_6fusion15FusionCallbacksIS1H_NS1O_23LinCombPerRowBiasEltActINS1D_6thread4ReLuESI_fSI_SI_fLi8ELNS_15FloatRoundStyleE2EEES1J_S1N_JEEENS4_5SM1004TMEM4LOAD26SM100_TMEM_LOAD_32dp32b32xENS4_13SM90_TMA_LOADENS11_INS12_ILi2ELi4ELi3EEES15_NSS_INS5_IJS16_S1L_EEENS5_IJS1L_SC_EEEEEEENS4_39AutoVectorizingCopyWithAssumedAlignmentILi128EEENS4_14SM90_TMA_STOREES25_S27_S27_EEEvvEEEEvNT_6ParamsE)
        /*0044*/ 	.word	0x00000000
.L_29:


//--------------------- .nv.compat                --------------------------
	.section	.nv.compat,"",@"SHT_CUDA_COMPAT_INFO"
	.align	4
        /*0000*/ 	.byte	0x02, 0x09, 0x01, 0x00, 0x02, 0x02, 0x02, 0x00, 0x02, 0x05, 0x05, 0x00, 0x03, 0x07, 0x01, 0x01
        /*0010*/ 	.byte	0x02, 0x03, 0x01, 0x00, 0x02, 0x06, 0x01, 0x00, 0x04, 0x0b, 0x08, 0x00, 0x09, 0x00, 0x00, 0x00
        /*0020*/ 	.byte	0x00, 0x00, 0x00, 0x00


//--------------------- .nv.info._ZN7cutlass13device_kernelINS_4gemm6kernel13GemmUniversalIN4cute5tupleIJiiiiEEENS1_10collective13CollectiveMmaINS1_35MainloopSm100TmaUmmaWarpSpecializedILi10ELi2ELi4ENS5_IJNS4_1CILi2EEENSA_ILi1EEESC_EEEEENS5_IJNSA_ILi256EEENSA_ILi64EEESG_EEENS_10bfloat16_tENS5_IJlSC_lEEESI_SJ_NS4_8TiledMMAINS4_8MMA_AtomIJNS4_26SM100_MMA_F16BF16_2x1SM_SSISI_SI_fLi256ELi64ELNS4_4UMMA5MajorE0ELSO_0ELNSN_7ScaleInE0ELSP_0EEEEEENS4_6LayoutINS5_IJSC_SC_SC_EEENS5_IJNSA_ILi0EEESU_SU_EEEEENS5_IJNS4_10UnderscoreESX_SX_EEEEENS4_18SM100_TMA_2SM_LOADENS4_14ComposedLayoutINS4_7SwizzleILi3ELi4ELi3EEENS4_18smem_ptr_flag_bitsILi16EEENSS_INS5_IJNSA_ILi8EEESG_EEENS5_IJSG_SC_EEEEEEEvNS4_8identityES10_S1A_vS1B_EENS_8epilogue10collective18CollectiveEpilogueINS1D_23Sm100TmaWarpSpecializedILi3ELi2ELi32ELb1ELb0EEEJNS5_IJNSA_ILi128EEESG_SG_EEENS5_IJNSS_IS1I_SC_EENSS_INSA_ILi32EEESC_EEEEESI_SJ_SI_SJ_NS1D_6fusion15FusionCallbacksIS1H_NS1O_23LinCombPerRowBiasEltActINS1D_6thread4ReLuESI_fSI_SI_fLi8ELNS_15FloatRoundStyleE2EEES1J_S1N_JEEENS4_5SM1004TMEM4LOAD26SM100_TMEM_LOAD_32dp32b32xENS4_13SM90_TMA_LOADENS11_INS12_ILi2ELi4ELi3EEES15_NSS_INS5_IJS16_S1L_EEENS5_IJS1L_SC_EEEEEEENS4_39AutoVectorizingCopyWithAssumedAlignmentILi128EEENS4_14SM90_TMA_STOREES25_S27_S27_EEEvvEEEEvNT_6ParamsE --------------------------
	.section	.nv.info._ZN7cutlass13device_kernelINS_4gemm6kernel13GemmUniversalIN4cute5tupleIJiiiiEEENS1_10collective13CollectiveMmaINS1_35MainloopSm100TmaUmmaWarpSpecializedILi10ELi2ELi4ENS5_IJNS4_1CILi2EEENSA_ILi1EEESC_EEEEENS5_IJNSA_ILi256EEENSA_ILi64EEESG_EEENS_10bfloat16_tENS5_IJlSC_lEEESI_SJ_NS4_8TiledMMAINS4_8MMA_AtomIJNS4_26SM100_MMA_F16BF16_2x1SM_SSISI_SI_fLi256ELi64ELNS4_4UMMA5MajorE0ELSO_0ELNSN_7ScaleInE0ELSP_0EEEEEENS4_6LayoutINS5_IJSC_SC_SC_EEENS5_IJNSA_ILi0EEESU_SU_EEEEENS5_IJNS4_10UnderscoreESX_SX_EEEEENS4_18SM100_TMA_2SM_LOADENS4_14ComposedLayoutINS4_7SwizzleILi3ELi4ELi3EEENS4_18smem_ptr_flag_bitsILi16EEENSS_INS5_IJNSA_ILi8EEESG_EEENS5_IJSG_SC_EEEEEEEvNS4_8identityES10_S1A_vS1B_EENS_8epilogue10collective18CollectiveEpilogueINS1D_23Sm100TmaWarpSpecializedILi3ELi2ELi32ELb1ELb0EEEJNS5_IJNSA_ILi128EEESG_SG_EEENS5_IJNSS_IS1I_SC_EENSS_INSA_ILi32EEESC_EEEEESI_SJ_SI_SJ_NS1D_6fusion15FusionCallbacksIS1H_NS1O_23LinCombPerRowBiasEltActINS1D_6thread4ReLuESI_fSI_SI_fLi8ELNS_15FloatRoundStyleE2EEES1J_S1N_JEEENS4_5SM1004TMEM4LOAD26SM100_TMEM_LOAD_32dp32b32xENS4_13SM90_TMA_LOADENS11_INS12_ILi2ELi4ELi3EEES15_NSS_INS5_IJS16_S1L_EEENS5_IJS1L_SC_EEEEEEENS4_39AutoVectorizingCopyWithAssumedAlignmentILi128EEENS4_14SM90_TMA_STOREES25_S27_S27_EEEvvEEEEvNT_6ParamsE,"",@"SHT_CUDA_INFO"
	.sectionflags	@""
	.align	4


	//----- nvinfo : EIATTR_CUDA_API_VERSION
	.align		4
        /*0000*/ 	.byte	0x04, 0x37
        /*0002*/ 	.short	(.L_31 - .L_30)
.L_30:
        /*0004*/ 	.word	0x00000082


	//----- nvinfo : EIATTR_KPARAM_INFO
	.align		4
.L_31:
        /*0008*/ 	.byte	0x04, 0x17
        /*000a*/ 	.short	(.L_33 - .L_32)
.L_32:
        /*000c*/ 	.word	0x00000000
        /*0010*/ 	.short	0x0000
        /*0012*/ 	.short	0x0000
        /*0014*/ 	.byte	0x00, 0xf0, 0x01, 0x20


	//----- nvinfo : EIATTR_AT_ENTRY_FRAGMENTS
	.align		4
.L_33:
        /*0018*/ 	.byte	0x04, 0x4f
        /*001a*/ 	.short	(.L_35 - .L_34)


	//   ....[0]....
.L_34:
        /*001c*/ 	.word	0x00000007


	//----- nvinfo : EIATTR_RESERVED_SMEM_USED
	.align		4
.L_35:
        /*0020*/ 	.byte	0x01, 0x41
	.zero		2


	//----- nvinfo : EIATTR_SPARSE_MMA_MASK
	.align		4
        /*0024*/ 	.byte	0x03, 0x50
        /*0026*/ 	.short	0x0000


	//----- nvinfo : EIATTR_TCGEN05_2CTA_USED
	.align		4
        /*0028*/ 	.byte	0x01, 0x52
	.zero		2


	//----- nvinfo : EIATTR_MAXREG_COUNT
	.align		4
        /*002c*/ 	.byte	0x03, 0x1b
        /*002e*/ 	.short	0x00ff


	//----- nvinfo : EIATTR_NUM_BARRIERS
	.align		4
        /*0030*/ 	.byte	0x02, 0x4c
        /*0032*/ 	.byte	0x07
	.zero		1


	//----- nvinfo : EIATTR_EXTERNS
	.align		4
        /*0034*/ 	.byte	0x04, 0x0f
        /*0036*/ 	.short	(.L_37 - .L_36)


	//   ....[0]....
	.align		4
.L_36:
        /*0038*/ 	.word	index@(__assertfail)


	//----- nvinfo : EIATTR_MERCURY_ISA_VERSION
	.align		4
.L_37:
        /*003c*/ 	.byte	0x03, 0x5f
        /*003e*/ 	.short	0x0101


	//----- nvinfo : EIATTR_INT_WARP_WIDE_INSTR_OFFSETS
	.align		4
        /*0040*/ 	.byte	0x04, 0x31
        /*0042*/ 	.short	(.L_39 - .L_38)


	//   ....[0]....
.L_38:
        /*0044*/ 	.word	0x00000db0


	//   ....[1]....
        /*0048*/ 	.word	0x00000e50


	//   ....[2]....
        /*004c*/ 	.word	0x000021b0


	//   ....[3]....
        /*0050*/ 	.word	0x000043d0


	//   ....[4]....
        /*0054*/ 	.word	0x00004400


	//   ....[5]....
        /*0058*/ 	.word	0x00004450


	//   ....[6]....
        /*005c*/ 	.word	0x00004d40


	//   ....[7]....
        /*0060*/ 	.word	0x00004d60


	//   ....[8]....
        /*0064*/ 	.word	0x00005030


	//   ....[9]....
        /*0068*/ 	.word	0x00005150


	//   ....[10]....
        /*006c*/ 	.word	0x00006260


	//----- nvinfo : EIATTR_COOP_GROUP_MASK_REGIDS
	.align		4
.L_39:
        /*0070*/ 	.byte	0x04, 0x29
        /*0072*/ 	.short	(.L_41 - .L_40)


	//   ....[0]....
.L_40:
        /*0074*/ 	.word	0xffffffff


	//   ....[1]....
        /*0078*/ 	.word	0xffffffff


	//   ....[2]....
        /*007c*/ 	.word	0xffffffff


	//   ....[3]....
        /*0080*/ 	.word	0xffffffff


	//   ....[4]....
        /*0084*/ 	.word	0xffffffff


	//   ....[5]....
        /*0088*/ 	.word	0xffffffff


	//   ....[6]....
        /*008c*/ 	.word	0xffffffff


	//   ....[7]....
        /*0090*/ 	.word	0xffffffff


	//   ....[8]....
        /*0094*/ 	.word	0xffffffff


	//   ....[9]....
        /*0098*/ 	.word	0xffffffff


	//   ....[10]....
        /*009c*/ 	.word	0xffffffff


	//   ....[11]....
        /*00a0*/ 	.word	0xffffffff


	//   ....[12]....
        /*00a4*/ 	.word	0xffffffff


	//   ....[13]....
        /*00a8*/ 	.word	0xffffffff


	//----- nvinfo : EIATTR_COOP_GROUP_INSTR_OFFSETS
	.align		4
.L_41:
        /*00ac*/ 	.byte	0x04, 0x28
        /*00ae*/ 	.short	(.L_43 - .L_42)


	//   ....[0]....
.L_42:
        /*00b0*/ 	.word	0x000000c0


	//   ....[1]....
        /*00b4*/ 	.word	0x000004d0


	//   ....[2]....
        /*00b8*/ 	.word	0x00000740


	//   ....[3]....
        /*00bc*/ 	.word	0x000008b0


	//   ....[4]....
        /*00c0*/ 	.word	0x000009a0


	//   ....[5]....
        /*00c4*/ 	.word	0x00000b00


	//   ....[6]....
        /*00c8*/ 	.word	0x00000c90


	//   ....[7]....
        /*00cc*/ 	.word	0x00000ed0


	//   ....[8]....
        /*00d0*/ 	.word	0x00002090


	//   ....[9]....
        /*00d4*/ 	.word	0x000031c0


	//   ....[10]....
        /*00d8*/ 	.word	0x00003690


	//   ....[11]....
        /*00dc*/ 	.word	0x000036c0


	//   ....[12]....
        /*00e0*/ 	.word	0x000042e0


	//   ....[13]....
        /*00e4*/ 	.word	0x000044f0


	//----- nvinfo : EIATTR_VRC_CTA_INIT_COUNT
	.align		4
.L_43:
        /*00e8*/ 	.byte	0x02, 0x4a
        /*00ea*/ 	.byte	0x80
	.zero		1


	//----- nvinfo : EIATTR_SYSCALL_OFFSETS
	.align		4
        /*00ec*/ 	.byte	0x04, 0x46
        /*00ee*/ 	.short	(.L_45 - .L_44)


	//   ....[0]....
.L_44:
        /*00f0*/ 	.word	0x00005d70


	//   ....[1]....
        /*00f4*/ 	.word	0x00005e60


	//   ....[2]....
        /*00f8*/ 	.word	0x00006880


	//   ....[3]....
        /*00fc*/ 	.word	0x00007530


	//----- nvinfo : EIATTR_MBARRIER_INSTR_OFFSETS
	.align		4
.L_45:
        /*0100*/ 	.byte	0x04, 0x39
        /*0102*/ 	.short	(.L_47 - .L_46)


	//   ....[0]....
.L_46:
        /*0104*/ 	.word	0x000005e0
        /*0108*/ 	.word	0x000000ff
        /*010c*/ 	.word	0x00000000
        /*0110*/ 	.short	0x0100
        /*0112*/ 	.byte	0x08
	.zero		1


	//   ....[1]....
        /*0114*/ 	.word	0x000005f0
        /*0118*/ 	.word	0x000000ff
        /*011c*/ 	.word	0x00000050
        /*0120*/ 	.short	0x0100
        /*0122*/ 	.byte	0x08
	.zero		1


	//   ....[2]....
        /*0124*/ 	.word	0x00000600
        /*0128*/ 	.word	0x000000ff
        /*012c*/ 	.word	0x00000008
        /*0130*/ 	.short	0x0100
        /*0132*/ 	.byte	0x08
	.zero		1


	//   ....[3]....
        /*0134*/ 	.word	0x00000610
        /*0138*/ 	.word	0x000000ff
        /*013c*/ 	.word	0x00000058
        /*0140*/ 	.short	0x0100
        /*0142*/ 	.byte	0x08
	.zero		1


	//   ....[4]....
        /*0144*/ 	.word	0x00000620
        /*0148*/ 	.word	0x000000ff
        /*014c*/ 	.word	0x00000010
        /*0150*/ 	.short	0x0100
        /*0152*/ 	.byte	0x08
	.zero		1


	//   ....[5]....
        /*0154*/ 	.word	0x00000630
        /*0158*/ 	.word	0x000000ff
        /*015c*/ 	.word	0x00000060
        /*0160*/ 	.short	0x0100
        /*0162*/ 	.byte	0x08
	.zero		1


	//   ....[6]....
        /*0164*/ 	.word	0x00000640
        /*0168*/ 	.word	0x000000ff
        /*016c*/ 	.word	0x00000018
        /*0170*/ 	.short	0x0100
        /*0172*/ 	.byte	0x08
	.zero		1


	//   ....[7]....
        /*0174*/ 	.word	0x00000650
        /*0178*/ 	.word	0x000000ff
        /*017c*/ 	.word	0x00000068
        /*0180*/ 	.short	0x0100
        /*0182*/ 	.byte	0x08
	.zero		1


	//   ....[8]....
        /*0184*/ 	.word	0x00000660
        /*0188*/ 	.word	0x000000ff
        /*018c*/ 	.word	0x00000020
        /*0190*/ 	.short	0x0100
        /*0192*/ 	.byte	0x08
	.zero		1


	//   ....[9]....
        /*0194*/ 	.word	0x00000670
        /*0198*/ 	.word	0x000000ff
        /*019c*/ 	.word	0x00000070
        /*01a0*/ 	.short	0x0100
        /*01a2*/ 	.byte	0x08
	.zero		1


	//   ....[10]....
        /*01a4*/ 	.word	0x00000680
        /*01a8*/ 	.word	0x000000ff
        /*01ac*/ 	.word	0x00000028
        /*01b0*/ 	.short	0x0100
        /*01b2*/ 	.byte	0x08
	.zero		1


	//   ....[11]....
        /*01b4*/ 	.word	0x00000690
        /*01b8*/ 	.word	0x000000ff
        /*01bc*/ 	.word	0x00000078
        /*01c0*/ 	.short	0x0100
        /*01c2*/ 	.byte	0x08
	.zero		1


	//   ....[12]....
        /*01c4*/ 	.word	0x000006a0
        /*01c8*/ 	.word	0x000000ff
        /*01cc*/ 	.word	0x00000030
        /*01d0*/ 	.short	0x0100
        /*01d2*/ 	.byte	0x08
	.zero		1


	//   ....[13]....
        /*01d4*/ 	.word	0x000006b0
        /*01d8*/ 	.word	0x000000ff
        /*01dc*/ 	.word	0x00000080
        /*01e0*/ 	.short	0x0100
        /*01e2*/ 	.byte	0x08
	.zero		1


	//   ....[14]....
        /*01e4*/ 	.word	0x000006c0
        /*01e8*/ 	.word	0x000000ff
        /*01ec*/ 	.word	0x00000038
        /*01f0*/ 	.short	0x0100
        /*01f2*/ 	.byte	0x08
	.zero		1


	//   ....[15]....
        /*01f4*/ 	.word	0x000006d0
        /*01f8*/ 	.word	0x000000ff
        /*01fc*/ 	.word	0x00000088
        /*0200*/ 	.short	0x0100
        /*0202*/ 	.byte	0x08
	.zero		1


	//   ....[16]....
        /*0204*/ 	.word	0x000006e0
        /*0208*/ 	.word	0x000000ff
        /*020c*/ 	.word	0x00000040
        /*0210*/ 	.short	0x0100
        /*0212*/ 	.byte	0x08
	.zero		1


	//   ....[17]....
        /*0214*/ 	.word	0x000006f0
        /*0218*/ 	.word	0x000000ff
        /*021c*/ 	.word	0x00000090
        /*0220*/ 	.short	0x0100
        /*0222*/ 	.byte	0x08
	.zero		1


	//   ....[18]....
        /*0224*/ 	.word	0x00000700
        /*0228*/ 	.word	0x000000ff
        /*022c*/ 	.word	0x00000048
        /*0230*/ 	.short	0x0100
        /*0232*/ 	.byte	0x08
	.zero		1


	//   ....[19]....
        /*0234*/ 	.word	0x00000710
        /*0238*/ 	.word	0x000000ff
        /*023c*/ 	.word	0x00000098
        /*0240*/ 	.short	0x0100
        /*0242*/ 	.byte	0x08
	.zero		1


	//   ....[20]....
        /*0244*/ 	.word	0x00000840
        /*0248*/ 	.word	0x000000ff
        /*024c*/ 	.word	0x000000a0
        /*0250*/ 	.short	0x0100
        /*0252*/ 	.byte	0x09
	.zero		1


	//   ....[21]....
        /*0254*/ 	.word	0x00000850
        /*0258*/ 	.word	0x000000ff
        /*025c*/ 	.word	0x000000b8
        /*0260*/ 	.short	0x0100
        /*0262*/ 	.byte	0x09
	.zero		1


	//   ....[22]....
        /*0264*/ 	.word	0x00000860
        /*0268*/ 	.word	0x000000ff
        /*026c*/ 	.word	0x000000a8
        /*0270*/ 	.short	0x0100
        /*0272*/ 	.byte	0x09
	.zero		1


	//   ....[23]....
        /*0274*/ 	.word	0x00000870
        /*0278*/ 	.word	0x000000ff
        /*027c*/ 	.word	0x000000c0
        /*0280*/ 	.short	0x0100
        /*0282*/ 	.byte	0x09
	.zero		1


	//   ....[24]....
        /*0284*/ 	.word	0x00000880
        /*0288*/ 	.word	0x000000ff
        /*028c*/ 	.word	0x000000b0
        /*0290*/ 	.short	0x0100
        /*0292*/ 	.byte	0x09
	.zero		1


	//   ....[25]....
        /*0294*/ 	.word	0x00000890
        /*0298*/ 	.word	0x000000ff
        /*029c*/ 	.word	0x000000c8
        /*02a0*/ 	.short	0x0100
        /*02a2*/ 	.byte	0x09
	.zero		1


	//   ....[26]....
        /*02a4*/ 	.word	0x00000970
        /*02a8*/ 	.word	0x000000ff
        /*02ac*/ 	.word	0x000000d0
        /*02b0*/ 	.short	0x0100
        /*02b2*/ 	.byte	0x08
	.zero		1


	//   ....[27]....
        /*02b4*/ 	.word	0x00000980
        /*02b8*/ 	.word	0x000000ff
        /*02bc*/ 	.word	0x000000d8
        /*02c0*/ 	.short	0x0100
        /*02c2*/ 	.byte	0x08
	.zero		1


	//   ....[28]....
        /*02c4*/ 	.word	0x00000ab0
        /*02c8*/ 	.word	0x000000ff
        /*02cc*/ 	.word	0x000000e0
        /*02d0*/ 	.short	0x0100
        /*02d2*/ 	.byte	0x08
	.zero		1


	//   ....[29]....
        /*02d4*/ 	.word	0x00000ac0
        /*02d8*/ 	.word	0x000000ff
        /*02dc*/ 	.word	0x000000f0
        /*02e0*/ 	.short	0x0100
        /*02e2*/ 	.byte	0x08
	.zero		1


	//   ....[30]....
        /*02e4*/ 	.word	0x00000ad0
        /*02e8*/ 	.word	0x000000ff
        /*02ec*/ 	.word	0x000000e8
        /*02f0*/ 	.short	0x0100
        /*02f2*/ 	.byte	0x08
	.zero		1


	//   ....[31]....
        /*02f4*/ 	.word	0x00000ae0
        /*02f8*/ 	.word	0x000000ff
        /*02fc*/ 	.word	0x000000f8
        /*0300*/ 	.short	0x0100
        /*0302*/ 	.byte	0x08
	.zero		1


	//   ....[32]....
        /*0304*/ 	.word	0x00000c00
        /*0308*/ 	.word	0x000000ff
        /*030c*/ 	.word	0x00000100
        /*0310*/ 	.short	0x0100
        /*0312*/ 	.byte	0x09
	.zero		1


	//   ....[33]....
        /*0314*/ 	.word	0x00000c10
        /*0318*/ 	.word	0x000000ff
        /*031c*/ 	.word	0x00000120
        /*0320*/ 	.short	0x0100
        /*0322*/ 	.byte	0x09
	.zero		1


	//   ....[34]....
        /*0324*/ 	.word	0x00000c20
        /*0328*/ 	.word	0x000000ff
        /*032c*/ 	.word	0x00000108
        /*0330*/ 	.short	0x0100
        /*0332*/ 	.byte	0x09
	.zero		1


	//   ....[35]....
        /*0334*/ 	.word	0x00000c30
        /*0338*/ 	.word	0x000000ff
        /*033c*/ 	.word	0x00000128
        /*0340*/ 	.short	0x0100
        /*0342*/ 	.byte	0x09
	.zero		1


	//   ....[36]....
        /*0344*/ 	.word	0x00000c40
        /*0348*/ 	.word	0x000000ff
        /*034c*/ 	.word	0x00000110
        /*0350*/ 	.short	0x0100
        /*0352*/ 	.byte	0x09
	.zero		1


	//   ....[37]....
        /*0354*/ 	.word	0x00000c50
        /*0358*/ 	.word	0x000000ff
        /*035c*/ 	.word	0x00000130
        /*0360*/ 	.short	0x0100
        /*0362*/ 	.byte	0x09
	.zero		1


	//   ....[38]....
        /*0364*/ 	.word	0x00000c60
        /*0368*/ 	.word	0x000000ff
        /*036c*/ 	.word	0x00000118
        /*0370*/ 	.short	0x0100
        /*0372*/ 	.byte	0x09
	.zero		1


	//   ....[39]....
        /*0374*/ 	.word	0x00000c70
        /*0378*/ 	.word	0x000000ff
        /*037c*/ 	.word	0x00000138
        /*0380*/ 	.short	0x0100
        /*0382*/ 	.byte	0x09
	.zero		1


	//   ....[40]....
        /*0384*/ 	.word	0x00000d60
        /*0388*/ 	.word	0x000000ff
        /*038c*/ 	.word	0x00000140
        /*0390*/ 	.short	0x0100
        /*0392*/ 	.byte	0x08
	.zero		1


	//   ....[41]....
        /*0394*/ 	.word	0x00000d70
        /*0398*/ 	.word	0x000000ff
        /*039c*/ 	.word	0x00000150
        /*03a0*/ 	.short	0x0100
        /*03a2*/ 	.byte	0x08
	.zero		1


	//   ....[42]....
        /*03a4*/ 	.word	0x00000d80
        /*03a8*/ 	.word	0x000000ff
        /*03ac*/ 	.word	0x00000148
        /*03b0*/ 	.short	0x0100
        /*03b2*/ 	.byte	0x08
	.zero		1


	//   ....[43]....
        /*03b4*/ 	.word	0x00000d90
        /*03b8*/ 	.word	0x000000ff
        /*03bc*/ 	.word	0x00000158
        /*03c0*/ 	.short	0x0100
        /*03c2*/ 	.byte	0x08
	.zero		1


	//   ....[44]....
        /*03c4*/ 	.word	0x00000e80
        /*03c8*/ 	.word	0x000000ff
        /*03cc*/ 	.word	0x00000160
        /*03d0*/ 	.short	0x0100
        /*03d2*/ 	.byte	0x06
	.zero		1


	//   ....[45]....
        /*03d4*/ 	.word	0x00001880
        /*03d8*/ 	.word	0x00000002
        /*03dc*/ 	.word	0x00000150
        /*03e0*/ 	.short	0x010a
        /*03e2*/ 	.byte	0xff
	.zero		1


	//   ....[46]....
        /*03e4*/ 	.word	0x000018b0
        /*03e8*/ 	.word	0x00000002
        /*03ec*/ 	.word	0x00000140
        /*03f0*/ 	.short	0x0101
        /*03f2*/ 	.byte	0xff
	.zero		1


	//   ....[47]....
        /*03f4*/ 	.word	0x00001980
        /*03f8*/ 	.word	0x000000ff
        /*03fc*/ 	.word	0x00000050
        /*0400*/ 	.short	0x010a
        /*0402*/ 	.byte	0x08
	.zero		1


	//   ....[48]....
        /*0404*/ 	.word	0x00001a80
        /*0408*/ 	.word	0x000000ff
        /*040c*/ 	.word	0x00000050
        /*0410*/ 	.short	0x010a
        /*0412*/ 	.byte	0x21
	.zero		1


	//   ....[49]....
        /*0414*/ 	.word	0x00001c30
        /*0418*/ 	.word	0x000000ff
        /*041c*/ 	.word	0x00000050
        /*0420*/ 	.short	0x010a
        /*0422*/ 	.byte	0x08
	.zero		1


	//   ....[50]....
        /*0424*/ 	.word	0x00001d50
        /*0428*/ 	.word	0x000000ff
        /*042c*/ 	.word	0x000000d8
        /*0430*/ 	.short	0x0101
        /*0432*/ 	.byte	0x04
	.zero		1


	//   ....[51]....
        /*0434*/ 	.word	0x00001d60
        /*0438*/ 	.word	0x000000ff
        /*043c*/ 	.word	0x00000050
        /*0440*/ 	.short	0x010a
        /*0442*/ 	.byte	0x08
	.zero		1


	//   ....[52]....
        /*0444*/ 	.word	0x00001de0
        /*0448*/ 	.word	0x000000ff
        /*044c*/ 	.word	0x00000050
        /*0450*/ 	.short	0x010a
        /*0452*/ 	.byte	0x11
	.zero		1


	//   ....[53]....
        /*0454*/ 	.word	0x00001f70
        /*0458*/ 	.word	0x000000ff
        /*045c*/ 	.word	0x00000050
        /*0460*/ 	.short	0x010a
        /*0462*/ 	.byte	0x08
	.zero		1


	//   ....[54]....
        /*0464*/ 	.word	0x000020c0
        /*0468*/ 	.word	0x00000002
        /*046c*/ 	.word	0x000000e0
        /*0470*/ 	.short	0x010a
        /*0472*/ 	.byte	0xff
	.zero		1


	//   ....[55]....
        /*0474*/ 	.word	0x00002180
        /*0478*/ 	.word	0x00000002
        /*047c*/ 	.word	0x00000000
        /*0480*/ 	.short	0x0101
        /*0482*/ 	.byte	0xff
	.zero		1


	//   ....[56]....
        /*0484*/ 	.word	0x000026e0
        /*0488*/ 	.word	0x000000ff
        /*048c*/ 	.word	0x00000000
        /*0490*/ 	.short	0x010a
        /*0492*/ 	.byte	0x05
	.zero		1


	//   ....[57]....
        /*0494*/ 	.word	0x00002770
        /*0498*/ 	.word	0x000000ff
        /*049c*/ 	.word	0x00000000
        /*04a0*/ 	.short	0x010a
        /*04a2*/ 	.byte	0x05
	.zero		1


	//   ....[58]....
        /*04a4*/ 	.word	0x00002800
        /*04a8*/ 	.word	0x000000ff
        /*04ac*/ 	.word	0x00000000
        /*04b0*/ 	.short	0x010a
        /*04b2*/ 	.byte	0x05
	.zero		1


	//   ....[59]....
        /*04b4*/ 	.word	0x00002890
        /*04b8*/ 	.word	0x000000ff
        /*04bc*/ 	.word	0x00000000
        /*04c0*/ 	.short	0x010a
        /*04c2*/ 	.byte	0x05
	.zero		1


	//   ....[60]....
        /*04c4*/ 	.word	0x00002920
        /*04c8*/ 	.word	0x000000ff
        /*04cc*/ 	.word	0x00000000
        /*04d0*/ 	.short	0x010a
        /*04d2*/ 	.byte	0x05
	.zero		1


	//   ....[61]....
        /*04d4*/ 	.word	0x000029b0
        /*04d8*/ 	.word	0x000000ff
        /*04dc*/ 	.word	0x00000000
        /*04e0*/ 	.short	0x010a
        /*04e2*/ 	.byte	0x05
	.zero		1


	//   ....[62]....
        /*04e4*/ 	.word	0x00002a40
        /*04e8*/ 	.word	0x000000ff
        /*04ec*/ 	.word	0x00000000
        /*04f0*/ 	.short	0x010a
        /*04f2*/ 	.byte	0x05
	.zero		1


	//   ....[63]....
        /*04f4*/ 	.word	0x00002ad0
        /*04f8*/ 	.word	0x000000ff
        /*04fc*/ 	.word	0x00000000
        /*0500*/ 	.short	0x010a
        /*0502*/ 	.byte	0x05
	.zero		1


	//   ....[64]....
        /*0504*/ 	.word	0x00002b60
        /*0508*/ 	.word	0x000000ff
        /*050c*/ 	.word	0x00000000
        /*0510*/ 	.short	0x010a
        /*0512*/ 	.byte	0x05
	.zero		1


	//   ....[65]....
        /*0514*/ 	.word	0x00002c00
        /*0518*/ 	.word	0x00000000
        /*051c*/ 	.word	0x00000000
        /*0520*/ 	.short	0x010a
        /*0522*/ 	.byte	0xff
	.zero		1


	//   ....[66]....
        /*0524*/ 	.word	0x00002d20
        /*0528*/ 	.word	0x00000000
        /*052c*/ 	.word	0x00000140
        /*0530*/ 	.short	0x010a
        /*0532*/ 	.byte	0xff
	.zero		1


	//   ....[67]....
        /*0534*/ 	.word	0x00002d90
        /*0538*/ 	.word	0x00000000
        /*053c*/ 	.word	0x00000000
        /*0540*/ 	.short	0x0101
        /*0542*/ 	.byte	0xff
	.zero		1


	//   ....[68]....
        /*0544*/ 	.word	0x00002db0
        /*0548*/ 	.word	0x000000ff
        /*054c*/ 	.word	0x000000f0
        /*0550*/ 	.short	0x010a
        /*0552*/ 	.byte	0x05
	.zero		1


	//   ....[69]....
        /*0554*/ 	.word	0x00002ed0
        /*0558*/ 	.word	0x00000000
        /*055c*/ 	.word	0x000000e0
        /*0560*/ 	.short	0x010a
        /*0562*/ 	.byte	0xff
	.zero		1


	//   ....[70]....
        /*0564*/ 	.word	0x00002fd0
        /*0568*/ 	.word	0x00000000
        /*056c*/ 	.word	0x00000000
        /*0570*/ 	.short	0x0101
        /*0572*/ 	.byte	0xff
	.zero		1


	//   ....[71]....
        /*0574*/ 	.word	0x00003060
        /*0578*/ 	.word	0x000000ff
        /*057c*/ 	.word	0x000000f0
        /*0580*/ 	.short	0x0106
        /*0582*/ 	.byte	0x05
	.zero		1


	//   ....[72]....
        /*0584*/ 	.word	0x00003080
        /*0588*/ 	.word	0x000000ff
        /*058c*/ 	.word	0x000000f0
        /*0590*/ 	.short	0x010a
        /*0592*/ 	.byte	0x05
	.zero		1


	//   ....[73]....
        /*0594*/ 	.word	0x00003110
        /*0598*/ 	.word	0x000000ff
        /*059c*/ 	.word	0x000000f0
        /*05a0*/ 	.short	0x0106
        /*05a2*/ 	.byte	0x04
	.zero		1


	//   ....[74]....
        /*05a4*/ 	.word	0x00003150
        /*05a8*/ 	.word	0x00000000
        /*05ac*/ 	.word	0x000000f0
        /*05b0*/ 	.short	0x010a
        /*05b2*/ 	.byte	0xff
	.zero		1


	//   ....[75]....
        /*05b4*/ 	.word	0x00003390
        /*05b8*/ 	.word	0x000000ff
        /*05bc*/ 	.word	0x00000008
        /*05c0*/ 	.short	0x010a
        /*05c2*/ 	.byte	0x06
	.zero		1


	//   ....[76]....
        /*05c4*/ 	.word	0x000033b0
        /*05c8*/ 	.word	0x000000ff
        /*05cc*/ 	.word	0x00000008
        /*05d0*/ 	.short	0x010a
        /*05d2*/ 	.byte	0x06
	.zero		1


	//   ....[77]....
        /*05d4*/ 	.word	0x00003540
        /*05d8*/ 	.word	0x000000ff
        /*05dc*/ 	.word	0x00000008
        /*05e0*/ 	.short	0x010a
        /*05e2*/ 	.byte	0x06
	.zero		1


	//   ....[78]....
        /*05e4*/ 	.word	0x00003560
        /*05e8*/ 	.word	0x000000ff
        /*05ec*/ 	.word	0x00000008
        /*05f0*/ 	.short	0x010a
        /*05f2*/ 	.byte	0x06
	.zero		1


	//   ....[79]....
        /*05f4*/ 	.word	0x00003620
        /*05f8*/ 	.word	0x000000ff
        /*05fc*/ 	.word	0x00000000
        /*0600*/ 	.short	0x0101
        /*0602*/ 	.byte	0x07
	.zero		1


	//   ....[80]....
        /*0604*/ 	.word	0x00003960
        /*0608*/ 	.word	0x00000000
        /*060c*/ 	.word	0x000000e0
        /*0610*/ 	.short	0x010a
        /*0612*/ 	.byte	0xff
	.zero		1


	//   ....[81]....
        /*0614*/ 	.word	0x00003a20
        /*0618*/ 	.word	0x00000000
        /*061c*/ 	.word	0x00000000
        /*0620*/ 	.short	0x0101
        /*0622*/ 	.byte	0xff
	.zero		1


	//   ....[82]....
        /*0624*/ 	.word	0x00003ae0
        /*0628*/ 	.word	0x000000ff
        /*062c*/ 	.word	0x00000000
        /*0630*/ 	.short	0x010a
        /*0632*/ 	.byte	0x08
	.zero		1


	//   ....[83]....
        /*0634*/ 	.word	0x00003af0
        /*0638*/ 	.word	0x000000ff
        /*063c*/ 	.word	0x00000120
        /*0640*/ 	.short	0x010a
        /*0642*/ 	.byte	0x09
	.zero		1


	//   ....[84]....
        /*0644*/ 	.word	0x00003ba0
        /*0648*/ 	.word	0x000000ff
        /*064c*/ 	.word	0x00000000
        /*0650*/ 	.short	0x010a
        /*0652*/ 	.byte	0x08
	.zero		1


	//   ....[85]....
        /*0654*/ 	.word	0x00003cd0
        /*0658*/ 	.word	0x000000ff
        /*065c*/ 	.word	0x00000000
        /*0660*/ 	.short	0x010a
        /*0662*/ 	.byte	0x1e
	.zero		1


	//   ....[86]....
        /*0664*/ 	.word	0x00003fd0
        /*0668*/ 	.word	0x000000ff
        /*066c*/ 	.word	0x00000000
        /*0670*/ 	.short	0x010a
        /*0672*/ 	.byte	0x08
	.zero		1


	//   ....[87]....
        /*0674*/ 	.word	0x00004060
        /*0678*/ 	.word	0x000000ff
        /*067c*/ 	.word	0x00000000
        /*0680*/ 	.short	0x010a
        /*0682*/ 	.byte	0x08
	.zero		1


	//   ....[88]....
        /*0684*/ 	.word	0x000040f0
        /*0688*/ 	.word	0x000000ff
        /*068c*/ 	.word	0x00000000
        /*0690*/ 	.short	0x010a
        /*0692*/ 	.byte	0x08
	.zero		1


	//   ....[89]....
        /*0694*/ 	.word	0x00004190
        /*0698*/ 	.word	0x00000000
        /*069c*/ 	.word	0x00000000
        /*06a0*/ 	.short	0x010a
        /*06a2*/ 	.byte	0xff
	.zero		1


	//   ....[90]....
        /*06a4*/ 	.word	0x000041d0
        /*06a8*/ 	.word	0x00000000
        /*06ac*/ 	.word	0x00000000
        /*06b0*/ 	.short	0x010a
        /*06b2*/ 	.byte	0xff
	.zero		1


	//   ....[91]....
        /*06b4*/ 	.word	0x00004240
        /*06b8*/ 	.word	0x000000ff
        /*06bc*/ 	.word	0x00000000
        /*06c0*/ 	.short	0x0101
        /*06c2*/ 	.byte	0x05
	.zero		1


	//   ....[92]....
        /*06c4*/ 	.word	0x00004280
        /*06c8*/ 	.word	0x000000ff
        /*06cc*/ 	.word	0x00000160
        /*06d0*/ 	.short	0x010a
        /*06d2*/ 	.byte	0x07
	.zero		1


	//   ....[93]....
        /*06d4*/ 	.word	0x000042d0
        /*06d8*/ 	.word	0x000000ff
        /*06dc*/ 	.word	0x00000000
        /*06e0*/ 	.short	0x0101
        /*06e2*/ 	.byte	0x05
	.zero		1


	//   ....[94]....
        /*06e4*/ 	.word	0x000046e0
        /*06e8*/ 	.word	0x00000000
        /*06ec*/ 	.word	0x000000e0
        /*06f0*/ 	.short	0x010a
        /*06f2*/ 	.byte	0xff
	.zero		1


	//   ....[95]....
        /*06f4*/ 	.word	0x000047a0
        /*06f8*/ 	.word	0x00000000
        /*06fc*/ 	.word	0x00000000
        /*0700*/ 	.short	0x0101
        /*0702*/ 	.byte	0xff
	.zero		1


	//   ....[96]....
        /*0704*/ 	.word	0x00004ac0
        /*0708*/ 	.word	0x000000ff
        /*070c*/ 	.word	0x000000d8
        /*0710*/ 	.short	0x010a
        /*0712*/ 	.byte	0x06
	.zero		1


	//   ....[97]....
        /*0714*/ 	.word	0x00004ce0
        /*0718*/ 	.word	0x000000ff
        /*071c*/ 	.word	0x000000b8
        /*0720*/ 	.short	0x010a
        /*0722*/ 	.byte	0x0f
	.zero		1


	//   ....[98]....
        /*0724*/ 	.word	0x00004ee0
        /*0728*/ 	.word	0x000000ff
        /*072c*/ 	.word	0x000000a0
        /*0730*/ 	.short	0x010b
        /*0732*/ 	.byte	0x0f
	.zero		1


	//   ....[99]....
        /*0734*/ 	.word	0x00004f50
        /*0738*/ 	.word	0x000000ff
        /*073c*/ 	.word	0x00000000
        /*0740*/ 	.short	0x0101
        /*0742*/ 	.byte	0x10
	.zero		1


	//   ....[100]....
        /*0744*/ 	.word	0x00004f70
        /*0748*/ 	.word	0x000000ff
        /*074c*/ 	.word	0x000000b8
        /*0750*/ 	.short	0x010a
        /*0752*/ 	.byte	0x0d
	.zero		1


	//   ....[101]....
        /*0754*/ 	.word	0x000051b0
        /*0758*/ 	.word	0x000000ff
        /*075c*/ 	.word	0x000000a0
        /*0760*/ 	.short	0x010b
        /*0762*/ 	.byte	0x0d
	.zero		1


	//   ....[102]....
        /*0764*/ 	.word	0x00005220
        /*0768*/ 	.word	0x000000ff
        /*076c*/ 	.word	0x00000000
        /*0770*/ 	.short	0x0101
        /*0772*/ 	.byte	0x0f
	.zero		1


	//   ....[103]....
        /*0774*/ 	.word	0x00005270
        /*0778*/ 	.word	0x000000ff
        /*077c*/ 	.word	0x00000000
        /*0780*/ 	.short	0x010a
        /*0782*/ 	.byte	0x04
	.zero		1


	//   ....[104]....
        /*0784*/ 	.word	0x00005300
        /*0788*/ 	.word	0x000000ff
        /*078c*/ 	.word	0x00000000
        /*0790*/ 	.short	0x010a
        /*0792*/ 	.byte	0x04
	.zero		1


	//   ....[105]....
        /*0794*/ 	.word	0x000053a0
        /*0798*/ 	.word	0x00000000
        /*079c*/ 	.word	0x00000000
        /*07a0*/ 	.short	0x010a
        /*07a2*/ 	.byte	0xff
	.zero		1


	//   ....[106]....
        /*07a4*/ 	.word	0x00005740
        /*07a8*/ 	.word	0x00000000
        /*07ac*/ 	.word	0x000000e0
        /*07b0*/ 	.short	0x010a
        /*07b2*/ 	.byte	0xff
	.zero		1


	//   ....[107]....
        /*07b4*/ 	.word	0x00005850
        /*07b8*/ 	.word	0x00000000
        /*07bc*/ 	.word	0x00000000
        /*07c0*/ 	.short	0x0101
        /*07c2*/ 	.byte	0xff
	.zero		1


	//   ....[108]....
        /*07c4*/ 	.word	0x00006360
        /*07c8*/ 	.word	0x00000006
        /*07cc*/ 	.word	0x000000a0
        /*07d0*/ 	.short	0x010a
        /*07d2*/ 	.byte	0xff
	.zero		1


	//   ....[109]....
        /*07d4*/ 	.word	0x00006530
        /*07d8*/ 	.word	0x00000073
        /*07dc*/ 	.word	0x00000100
        /*07e0*/ 	.short	0x010a
        /*07e2*/ 	.byte	0xff
	.zero		1


	//   ....[110]....
        /*07e4*/ 	.word	0x00006630
        /*07e8*/ 	.word	0x00000006
        /*07ec*/ 	.word	0x000000a0
        /*07f0*/ 	.short	0x010a
        /*07f2*/ 	.byte	0xff
	.zero		1


	//   ....[111]....
        /*07f4*/ 	.word	0x00006760
        /*07f8*/ 	.word	0x00000073
        /*07fc*/ 	.word	0x00000100
        /*0800*/ 	.short	0x010a
        /*0802*/ 	.byte	0xff
	.zero		1


	//   ....[112]....
        /*0804*/ 	.word	0x00007270
        /*0808*/ 	.word	0x00000000
        /*080c*/ 	.word	0x00000000
        /*0810*/ 	.short	0x0101
        /*0812*/ 	.byte	0xff
	.zero		1


	//   ....[113]....
        /*0814*/ 	.word	0x00007280
        /*0818*/ 	.word	0x00000003
        /*081c*/ 	.word	0x000000a0
        /*0820*/ 	.short	0x010a
        /*0822*/ 	.byte	0xff
	.zero		1


	//   ....[114]....
        /*0824*/ 	.word	0x00007350
        /*0828*/ 	.word	0x00000003
        /*082c*/ 	.word	0x000000a0
        /*0830*/ 	.short	0x010a
        /*0832*/ 	.byte	0xff
	.zero		1


	//   ....[115]....
        /*0834*/ 	.word	0x000077d0
        /*0838*/ 	.word	0x00000073
        /*083c*/ 	.word	0x00000000
        /*0840*/ 	.short	0x0101
        /*0842*/ 	.byte	0xff
	.zero		1


	//   ....[116]....
        /*0844*/ 	.word	0x00007fe0
        /*0848*/ 	.word	0x00000000
        /*084c*/ 	.word	0x00000000
        /*0850*/ 	.short	0x0101
        /*0852*/ 	.byte	0xff
	.zero		1


	//   ....[117]....
        /*0854*/ 	.word	0x00008270
        /*0858*/ 	.word	0x000000ff
        /*085c*/ 	.word	0x00000000
        /*0860*/ 	.short	0x0101
        /*0862*/ 	.byte	0x04
	.zero		1


	//   ....[118]....
        /*0864*/ 	.word	0x00008290
        /*0868*/ 	.word	0x00000002
        /*086c*/ 	.word	0x00000150
        /*0870*/ 	.short	0x010a
        /*0872*/ 	.byte	0xff
	.zero		1


	//   ....[119]....
        /*0874*/ 	.word	0x000082f0
        /*0878*/ 	.word	0x00000002
        /*087c*/ 	.word	0x00000050
        /*0880*/ 	.short	0x010a
        /*0882*/ 	.byte	0xff
	.zero		1


	//   ....[120]....
        /*0884*/ 	.word	0x00008350
        /*0888*/ 	.word	0x00000002
        /*088c*/ 	.word	0x00000050
        /*0890*/ 	.short	0x010a
        /*0892*/ 	.byte	0xff
	.zero		1


	//   ....[121]....
        /*0894*/ 	.word	0x000083a0
        /*0898*/ 	.word	0x00000002
        /*089c*/ 	.word	0x000000e0
        /*08a0*/ 	.short	0x010a
        /*08a2*/ 	.byte	0xff
	.zero		1


	//   ....[122]....
        /*08a4*/ 	.word	0x00008400
        /*08a8*/ 	.word	0x00000000
        /*08ac*/ 	.word	0x00000000
        /*08b0*/ 	.short	0x010a
        /*08b2*/ 	.byte	0xff
	.zero		1


	//   ....[123]....
        /*08b4*/ 	.word	0x00008460
        /*08b8*/ 	.word	0x00000000
        /*08bc*/ 	.word	0x00000000
        /*08c0*/ 	.short	0x010a
        /*08c2*/ 	.byte	0xff
	.zero		1


	//   ....[124]....
        /*08c4*/ 	.word	0x000084c0
        /*08c8*/ 	.word	0x00000000
        /*08cc*/ 	.word	0x00000000
        /*08d0*/ 	.short	0x010a
        /*08d2*/ 	.byte	0xff
	.zero		1


	//   ....[125]....
        /*08d4*/ 	.word	0x00008520
        /*08d8*/ 	.word	0x00000000
        /*08dc*/ 	.word	0x00000000
        /*08e0*/ 	.short	0x010a
        /*08e2*/ 	.byte	0xff
	.zero		1


	//   ....[126]....
        /*08e4*/ 	.word	0x00008580
        /*08e8*/ 	.word	0x00000000
        /*08ec*/ 	.word	0x00000000
        /*08f0*/ 	.short	0x010a
        /*08f2*/ 	.byte	0xff
	.zero		1


	//   ....[127]....
        /*08f4*/ 	.word	0x000085e0
        /*08f8*/ 	.word	0x00000000
        /*08fc*/ 	.word	0x00000000
        /*0900*/ 	.short	0x010a
        /*0902*/ 	.byte	0xff
	.zero		1


	//   ....[128]....
        /*0904*/ 	.word	0x00008640
        /*0908*/ 	.word	0x00000000
        /*090c*/ 	.word	0x00000000
        /*0910*/ 	.short	0x010a
        /*0912*/ 	.byte	0xff
	.zero		1


	//   ....[129]....
        /*0914*/ 	.word	0x000086a0
        /*0918*/ 	.word	0x00000000
        /*091c*/ 	.word	0x00000000
        /*0920*/ 	.short	0x010a
        /*0922*/ 	.byte	0xff
	.zero		1


	//   ....[130]....
        /*0924*/ 	.word	0x00008700
        /*0928*/ 	.word	0x00000000
        /*092c*/ 	.word	0x00000000
        /*0930*/ 	.short	0x010a
        /*0932*/ 	.byte	0xff
	.zero		1


	//   ....[131]....
        /*0934*/ 	.word	0x00008750
        /*0938*/ 	.word	0x00000000
        /*093c*/ 	.word	0x00000140
        /*0940*/ 	.short	0x010a
        /*0942*/ 	.byte	0xff
	.zero		1


	//   ....[132]....
        /*0944*/ 	.word	0x000087b0
        /*0948*/ 	.word	0x00000000
        /*094c*/ 	.word	0x000000f0
        /*0950*/ 	.short	0x010a
        /*0952*/ 	.byte	0xff
	.zero		1


	//   ....[133]....
        /*0954*/ 	.word	0x00008800
        /*0958*/ 	.word	0x00000000
        /*095c*/ 	.word	0x000000e0
        /*0960*/ 	.short	0x010a
        /*0962*/ 	.byte	0xff
	.zero		1


	//   ....[134]....
        /*0964*/ 	.word	0x00008860
        /*0968*/ 	.word	0x00000000
        /*096c*/ 	.word	0x000000f0
        /*0970*/ 	.short	0x010a
        /*0972*/ 	.byte	0xff
	.zero		1


	//   ....[135]....
        /*0974*/ 	.word	0x000088c0
        /*0978*/ 	.word	0x00000003
        /*097c*/ 	.word	0x00000008
        /*0980*/ 	.short	0x010a
        /*0982*/ 	.byte	0xff
	.zero		1


	//   ....[136]....
        /*0984*/ 	.word	0x000089a0
        /*0988*/ 	.word	0x00000000
        /*098c*/ 	.word	0x00000008
        /*0990*/ 	.short	0x010a
        /*0992*/ 	.byte	0xff
	.zero		1


	//   ....[137]....
        /*0994*/ 	.word	0x000089f0
        /*0998*/ 	.word	0x00000000
        /*099c*/ 	.word	0x000000e0
        /*09a0*/ 	.short	0x010a
        /*09a2*/ 	.byte	0xff
	.zero		1


	//   ....[138]....
        /*09a4*/ 	.word	0x00008a50
        /*09a8*/ 	.word	0x00000000
        /*09ac*/ 	.word	0x00000120
        /*09b0*/ 	.short	0x010a
        /*09b2*/ 	.byte	0xff
	.zero		1


	//   ....[139]....
        /*09b4*/ 	.word	0x00008ab0
        /*09b8*/ 	.word	0x00000000
        /*09bc*/ 	.word	0x00000000
        /*09c0*/ 	.short	0x010a
        /*09c2*/ 	.byte	0xff
	.zero		1


	//   ....[140]....
        /*09c4*/ 	.word	0x00008b10
        /*09c8*/ 	.word	0x00000000
        /*09cc*/ 	.word	0x00000000
        /*09d0*/ 	.short	0x010a
        /*09d2*/ 	.byte	0xff
	.zero		1


	//   ....[141]....
        /*09d4*/ 	.word	0x00008b70
        /*09d8*/ 	.word	0x00000000
        /*09dc*/ 	.word	0x00000000
        /*09e0*/ 	.short	0x010a
        /*09e2*/ 	.byte	0xff
	.zero		1


	//   ....[142]....
        /*09e4*/ 	.word	0x00008bd0
        /*09e8*/ 	.word	0x00000000
        /*09ec*/ 	.word	0x00000000
        /*09f0*/ 	.short	0x010a
        /*09f2*/ 	.byte	0xff
	.zero		1


	//   ....[143]....
        /*09f4*/ 	.word	0x00008c30
        /*09f8*/ 	.word	0x00000000
        /*09fc*/ 	.word	0x00000160
        /*0a00*/ 	.short	0x010a
        /*0a02*/ 	.byte	0xff
	.zero		1


	//   ....[144]....
        /*0a04*/ 	.word	0x00008c80
        /*0a08*/ 	.word	0x00000000
        /*0a0c*/ 	.word	0x000000e0
        /*0a10*/ 	.short	0x010a
        /*0a12*/ 	.byte	0xff
	.zero		1


	//   ....[145]....
        /*0a14*/ 	.word	0x00008ce0
        /*0a18*/ 	.word	0x00000000
        /*0a1c*/ 	.word	0x000000d8
        /*0a20*/ 	.short	0x010a
        /*0a22*/ 	.byte	0xff
	.zero		1


	//   ....[146]....
        /*0a24*/ 	.word	0x00008d40
        /*0a28*/ 	.word	0x00000000
        /*0a2c*/ 	.word	0x000000b8
        /*0a30*/ 	.short	0x010a
        /*0a32*/ 	.byte	0xff
	.zero		1


	//   ....[147]....
        /*0a34*/ 	.word	0x00008da0
        /*0a38*/ 	.word	0x00000000
        /*0a3c*/ 	.word	0x000000b8
        /*0a40*/ 	.short	0x010a
        /*0a42*/ 	.byte	0xff
	.zero		1


	//   ....[148]....
        /*0a44*/ 	.word	0x00008e00
        /*0a48*/ 	.word	0x00000000
        /*0a4c*/ 	.word	0x00000000
        /*0a50*/ 	.short	0x010a
        /*0a52*/ 	.byte	0xff
	.zero		1


	//   ....[149]....
        /*0a54*/ 	.word	0x00008e60
        /*0a58*/ 	.word	0x00000000
        /*0a5c*/ 	.word	0x00000000
        /*0a60*/ 	.short	0x010a
        /*0a62*/ 	.byte	0xff
	.zero		1


	//   ....[150]....
        /*0a64*/ 	.word	0x00008eb0
        /*0a68*/ 	.word	0x00000000
        /*0a6c*/ 	.word	0x000000e0
        /*0a70*/ 	.short	0x010a
        /*0a72*/ 	.byte	0xff
	.zero		1


	//   ....[151]....
        /*0a74*/ 	.word	0x00008f00
        /*0a78*/ 	.word	0x00000006
        /*0a7c*/ 	.word	0x000000a0
        /*0a80*/ 	.short	0x010a
        /*0a82*/ 	.byte	0xff
	.zero		1


	//   ....[152]....
        /*0a84*/ 	.word	0x00008f50
        /*0a88*/ 	.word	0x00000073
        /*0a8c*/ 	.word	0x00000100
        /*0a90*/ 	.short	0x010a
        /*0a92*/ 	.byte	0xff
	.zero		1


	//   ....[153]....
        /*0a94*/ 	.word	0x00008fa0
        /*0a98*/ 	.word	0x00000003
        /*0a9c*/ 	.word	0x000000a0
        /*0aa0*/ 	.short	0x010a
        /*0aa2*/ 	.byte	0xff
	.zero		1


	//----- nvinfo : EIATTR_NUM_MBARRIERS
	.align		4
.L_47:
        /*0aa4*/ 	.byte	0x03, 0x38
        /*0aa6*/ 	.short	0x002d


	//----- nvinfo : EIATTR_EXIT_INSTR_OFFSETS
	.align		4
        /*0aa8*/ 	.byte	0x04, 0x1c
        /*0aaa*/ 	.short	(.L_49 - .L_48)


	//   ....[0]....
.L_48:
        /*0aac*/ 	.word	0x00002c30


	//   ....[1]....
        /*0ab0*/ 	.word	0x00003120


	//   ....[2]....
        /*0ab4*/ 	.word	0x00003180


	//   ....[3]....
        /*0ab8*/ 	.word	0x00004500


	//   ....[4]....
        /*0abc*/ 	.word	0x000053d0


	//   ....[5]....
        /*0ac0*/ 	.word	0x00005410


	//   ....[6]....
        /*0ac4*/ 	.word	0x00008170


	//   ....[7]....
        /*0ac8*/ 	.word	0x000081e0


	//   ....[8]....
        /*0acc*/ 	.word	0x00008210


	//   ....[9]....
        /*0ad0*/ 	.word	0x00008280


	//----- nvinfo : EIATTR_MAX_THREADS
	.align		4
.L_49:
        /*0ad4*/ 	.byte	0x04, 0x05
        /*0ad6*/ 	.short	(.L_51 - .L_50)
.L_50:
        /*0ad8*/ 	.word	0x00000100
        /*0adc*/ 	.word	0x00000001
        /*0ae0*/ 	.word	0x00000001


	//----- nvinfo : EIATTR_CRS_STACK_SIZE
	.align		4
.L_51:
        /*0ae4*/ 	.byte	0x04, 0x1e
        /*0ae6*/ 	.short	(.L_53 - .L_52)
.L_52:
        /*0ae8*/ 	.word	0x00000000


	//----- nvinfo : EIATTR_CBANK_PARAM_SIZE
	.align		4
.L_53:
        /*0aec*/ 	.byte	0x03, 0x19
        /*0aee*/ 	.short	0x0800


	//----- nvinfo : EIATTR_PARAM_CBANK
	.align		4
        /*0af0*/ 	.byte	0x04, 0x0a
        /*0af2*/ 	.short	(.L_55 - .L_54)
	.align		4
.L_54:
        /*0af4*/ 	.word	index@(.nv.constant0._ZN7cutlass13device_kernelINS_4gemm6kernel13GemmUniversalIN4cute5tupleIJiiiiEEENS1_10collective13CollectiveMmaINS1_35MainloopSm100TmaUmmaWarpSpecializedILi10ELi2ELi4ENS5_IJNS4_1CILi2EEENSA_ILi1EEESC_EEEEENS5_IJNSA_ILi256EEENSA_ILi64EEESG_EEENS_10bfloat16_tENS5_IJlSC_lEEESI_SJ_NS4_8TiledMMAINS4_8MMA_AtomIJNS4_26SM100_MMA_F16BF16_2x1SM_SSISI_SI_fLi256ELi64ELNS4_4UMMA5MajorE0ELSO_0ELNSN_7ScaleInE0ELSP_0EEEEEENS4_6LayoutINS5_IJSC_SC_SC_EEENS5_IJNSA_ILi0EEESU_SU_EEEEENS5_IJNS4_10UnderscoreESX_SX_EEEEENS4_18SM100_TMA_2SM_LOADENS4_14ComposedLayoutINS4_7SwizzleILi3ELi4ELi3EEENS4_18smem_ptr_flag_bitsILi16EEENSS_INS5_IJNSA_ILi8EEESG_EEENS5_IJSG_SC_EEEEEEEvNS4_8identityES10_S1A_vS1B_EENS_8epilogue10collective18CollectiveEpilogueINS1D_23Sm100TmaWarpSpecializedILi3ELi2ELi32ELb1ELb0EEEJNS5_IJNSA_ILi128EEESG_SG_EEENS5_IJNSS_IS1I_SC_EENSS_INSA_ILi32EEESC_EEEEESI_SJ_SI_SJ_NS1D_6fusion15FusionCallbacksIS1H_NS1O_23LinCombPerRowBiasEltActINS1D_6thread4ReLuESI_fSI_SI_fLi8ELNS_15FloatRoundStyleE2EEES1J_S1N_JEEENS4_5SM1004TMEM4LOAD26SM100_TMEM_LOAD_32dp32b32xENS4_13SM90_TMA_LOADENS11_INS12_ILi2ELi4ELi3EEES15_NSS_INS5_IJS16_S1L_EEENS5_IJS1L_SC_EEEEEEENS4_39AutoVectorizingCopyWithAssumedAlignmentILi128EEENS4_14SM90_TMA_STOREES25_S27_S27_EEEvvEEEEvNT_6ParamsE)
        /*0af8*/ 	.short	0x0380
        /*0afa*/ 	.short	0x0800


	//----- nvinfo : EIATTR_SW_WAR
	.align		4
.L_55:
        /*0afc*/ 	.byte	0x04, 0x36
        /*0afe*/ 	.short	(.L_57 - .L_56)
.L_56:
        /*0b00*/ 	.word	0x00000008
.L_57:


//--------------------- .nv.callgraph             --------------------------
	.section	.nv.callgraph,"",@"SHT_CUDA_CALLGRAPH"
	.align	4
	.sectionentsize	8
	.align		4
        /*0000*/ 	.word	0x00000000
	.align		4
        /*0004*/ 	.word	0xffffffff
	.align		4
        /*0008*/ 	.word	index@(_ZN7cutlass13device_kernelINS_4gemm6kernel13GemmUniversalIN4cute5tupleIJiiiiEEENS1_10collective13CollectiveMmaINS1_35MainloopSm100TmaUmmaWarpSpecializedILi10ELi2ELi4ENS5_IJNS4_1CILi2EEENSA_ILi1EEESC_EEEEENS5_IJNSA_ILi256EEENSA_ILi64EEESG_EEENS_10bfloat16_tENS5_IJlSC_lEEESI_SJ_NS4_8TiledMMAINS4_8MMA_AtomIJNS4_26SM100_MMA_F16BF16_2x1SM_SSISI_SI_fLi256ELi64ELNS4_4UMMA5MajorE0ELSO_0ELNSN_7ScaleInE0ELSP_0EEEEEENS4_6LayoutINS5_IJSC_SC_SC_EEENS5_IJNSA_ILi0EEESU_SU_EEEEENS5_IJNS4_10UnderscoreESX_SX_EEEEENS4_18SM100_TMA_2SM_LOADENS4_14ComposedLayoutINS4_7SwizzleILi3ELi4ELi3EEENS4_18smem_ptr_flag_bitsILi16EEENSS_INS5_IJNSA_ILi8EEESG_EEENS5_IJSG_SC_EEEEEEEvNS4_8identityES10_S1A_vS1B_EENS_8epilogue10collective18CollectiveEpilogueINS1D_23Sm100TmaWarpSpecializedILi3ELi2ELi32ELb1ELb0EEEJNS5_IJNSA_ILi128EEESG_SG_EEENS5_IJNSS_IS1I_SC_EENSS_INSA_ILi32EEESC_EEEEESI_SJ_SI_SJ_NS1D_6fusion15FusionCallbacksIS1H_NS1O_23LinCombPerRowBiasEltActINS1D_6thread4ReLuESI_fSI_SI_fLi8ELNS_15FloatRoundStyleE2EEES1J_S1N_JEEENS4_5SM1004TMEM4LOAD26SM100_TMEM_LOAD_32dp32b32xENS4_13SM90_TMA_LOADENS11_INS12_ILi2ELi4ELi3EEES15_NSS_INS5_IJS16_S1L_EEENS5_IJS1L_SC_EEEEEEENS4_39AutoVectorizingCopyWithAssumedAlignmentILi128EEENS4_14SM90_TMA_STOREES25_S27_S27_EEEvvEEEEvNT_6ParamsE)
	.align		4
        /*000c*/ 	.word	index@(__assertfail)
	.align		4
        /*0010*/ 	.word	0x00000000
	.align		4
        /*0014*/ 	.word	0xfffffffe
	.align		4
        /*0018*/ 	.word	0x00000000
	.align		4
        /*001c*/ 	.word	0xfffffffd
	.align		4
        /*0020*/ 	.word	0x00000000
	.align		4
        /*0024*/ 	.word	0xfffffffc


//--------------------- .nv.constant4             --------------------------
	.section	.nv.constant4,"a",@progbits
	.align	8
	.align		8
.nv.constant4:
        /*0000*/ 	.dword	__assertfail
	.align		8
        /*0008*/ 	.dword	__unnamed_1
	.align		8
        /*0010*/ 	.dword	__unnamed_2
	.align		8
        /*0018*/ 	.dword	_ZN39_INTERNAL_7e461f96_4_k_cu_6ae9904e_29704cuda3std3__45__cpo5beginE
	.align		8
        /*0020*/ 	.dword	_ZN39_INTERNAL_7e461f96_4_k_cu_6ae9904e_29704cuda3std3__45__cpo3endE
	.align		8
        /*0028*/ 	.dword	_ZN39_INTERNAL_7e461f96_4_k_cu_6ae9904e_29704cuda3std3__45__cpo6cbeginE
	.align		8
        /*0030*/ 	.dword	_ZN39_INTERNAL_7e461f96_4_k_cu_6ae9904e_29704cuda3std3__45__cpo4cendE
	.align		8
        /*0038*/ 	.dword	_ZN39_INTERNAL_7e461f96_4_k_cu_6ae9904e_29704cuda3std3__441_GLOBAL__N__7e461f96_4_k_cu_6ae9904e_29706ignoreE
	.align		8
        /*0040*/ 	.dword	_ZN39_INTERNAL_7e461f96_4_k_cu_6ae9904e_29704cuda3std3__419piecewise_constructE
	.align		8
        /*0048*/ 	.dword	_ZN39_INTERNAL_7e461f96_4_k_cu_6ae9904e_29704cuda3std3__48in_placeE
	.align		8
        /*0050*/ 	.dword	_ZN39_INTERNAL_7e461f96_4_k_cu_6ae9904e_29704cuda3std6ranges3__45__cpo4swapE
	.align		8
        /*0058*/ 	.dword	_ZN39_INTERNAL_7e461f96_4_k_cu_6ae9904e_29704cuda3std6ranges3__45__cpo9iter_moveE
	.align		8
        /*0060*/ 	.dword	_ZN39_INTERNAL_7e461f96_4_k_cu_6ae9904e_29704cute7productE
	.align		8
        /*0068*/ 	.dword	_ZN39_INTERNAL_7e461f96_4_k_cu_6ae9904e_29704cute1_E
	.align		8
        /*0070*/ 	.dword	$str$25
	.align		8
        /*0078*/ 	.dword	$str$26
	.align		8
        /*0080*/ 	.dword	$str$27
	.align		8
        /*0088*/ 	.dword	$str$28


//--------------------- .text._ZN7cutlass13device_kernelINS_4gemm6kernel13GemmUniversalIN4cute5tupleIJiiiiEEENS1_10collective13CollectiveMmaINS1_35MainloopSm100TmaUmmaWarpSpecializedILi10ELi2ELi4ENS5_IJNS4_1CILi2EEENSA_ILi1EEESC_EEEEENS5_IJNSA_ILi256EEENSA_ILi64EEESG_EEENS_10bfloat16_tENS5_IJlSC_lEEESI_SJ_NS4_8TiledMMAINS4_8MMA_AtomIJNS4_26SM100_MMA_F16BF16_2x1SM_SSISI_SI_fLi256ELi64ELNS4_4UMMA5MajorE0ELSO_0ELNSN_7ScaleInE0ELSP_0EEEEEENS4_6LayoutINS5_IJSC_SC_SC_EEENS5_IJNSA_ILi0EEESU_SU_EEEEENS5_IJNS4_10UnderscoreESX_SX_EEEEENS4_18SM100_TMA_2SM_LOADENS4_14ComposedLayoutINS4_7SwizzleILi3ELi4ELi3EEENS4_18smem_ptr_flag_bitsILi16EEENSS_INS5_IJNSA_ILi8EEESG_EEENS5_IJSG_SC_EEEEEEEvNS4_8identityES10_S1A_vS1B_EENS_8epilogue10collective18CollectiveEpilogueINS1D_23Sm100TmaWarpSpecializedILi3ELi2ELi32ELb1ELb0EEEJNS5_IJNSA_ILi128EEESG_SG_EEENS5_IJNSS_IS1I_SC_EENSS_INSA_ILi32EEESC_EEEEESI_SJ_SI_SJ_NS1D_6fusion15FusionCallbacksIS1H_NS1O_23LinCombPerRowBiasEltActINS1D_6thread4ReLuESI_fSI_SI_fLi8ELNS_15FloatRoundStyleE2EEES1J_S1N_JEEENS4_5SM1004TMEM4LOAD26SM100_TMEM_LOAD_32dp32b32xENS4_13SM90_TMA_LOADENS11_INS12_ILi2ELi4ELi3EEES15_NSS_INS5_IJS16_S1L_EEENS5_IJS1L_SC_EEEEEEENS4_39AutoVectorizingCopyWithAssumedAlignmentILi128EEENS4_14SM90_TMA_STOREES25_S27_S27_EEEvvEEEEvNT_6ParamsE --------------------------
	.section	.text._ZN7cutlass13device_kernelINS_4gemm6kernel13GemmUniversalIN4cute5tupleIJiiiiEEENS1_10collective13CollectiveMmaINS1_35MainloopSm100TmaUmmaWarpSpecializedILi10ELi2ELi4ENS5_IJNS4_1CILi2EEENSA_ILi1EEESC_EEEEENS5_IJNSA_ILi256EEENSA_ILi64EEESG_EEENS_10bfloat16_tENS5_IJlSC_lEEESI_SJ_NS4_8TiledMMAINS4_8MMA_AtomIJNS4_26SM100_MMA_F16BF16_2x1SM_SSISI_SI_fLi256ELi64ELNS4_4UMMA5MajorE0ELSO_0ELNSN_7ScaleInE0ELSP_0EEEEEENS4_6LayoutINS5_IJSC_SC_SC_EEENS5_IJNSA_ILi0EEESU_SU_EEEEENS5_IJNS4_10UnderscoreESX_SX_EEEEENS4_18SM100_TMA_2SM_LOADENS4_14ComposedLayoutINS4_7SwizzleILi3ELi4ELi3EEENS4_18smem_ptr_flag_bitsILi16EEENSS_INS5_IJNSA_ILi8EEESG_EEENS5_IJSG_SC_EEEEEEEvNS4_8identityES10_S1A_vS1B_EENS_8epilogue10collective18CollectiveEpilogueINS1D_23Sm100TmaWarpSpecializedILi3ELi2ELi32ELb1ELb0EEEJNS5_IJNSA_ILi128EEESG_SG_EEENS5_IJNSS_IS1I_SC_EENSS_INSA_ILi32EEESC_EEEEESI_SJ_SI_SJ_NS1D_6fusion15FusionCallbacksIS1H_NS1O_23LinCombPerRowBiasEltActINS1D_6thread4ReLuESI_fSI_SI_fLi8ELNS_15FloatRoundStyleE2EEES1J_S1N_JEEENS4_5SM1004TMEM4LOAD26SM100_TMEM_LOAD_32dp32b32xENS4_13SM90_TMA_LOADENS11_INS12_ILi2ELi4ELi3EEES15_NSS_INS5_IJS16_S1L_EEENS5_IJS1L_SC_EEEEEEENS4_39AutoVectorizingCopyWithAssumedAlignmentILi128EEENS4_14SM90_TMA_STOREES25_S27_S27_EEEvvEEEEvNT_6ParamsE,"ax",@progbits
	.align	128
.text._ZN7cutlass13device_kernelINS_4gemm6kernel13GemmUniversalIN4cute5tupleIJiiiiEEENS1_10collective13CollectiveMmaINS1_35MainloopSm100TmaUmmaWarpSpecializedILi10ELi2ELi4ENS5_IJNS4_1CILi2EEENSA_ILi1EEESC_EEEEENS5_IJNSA_ILi256EEENSA_ILi64EEESG_EEENS_10bfloat16_tENS5_IJlSC_lEEESI_SJ_NS4_8TiledMMAINS4_8MMA_AtomIJNS4_26SM100_MMA_F16BF16_2x1SM_SSISI_SI_fLi256ELi64ELNS4_4UMMA5MajorE0ELSO_0ELNSN_7ScaleInE0ELSP_0EEEEEENS4_6LayoutINS5_IJSC_SC_SC_EEENS5_IJNSA_ILi0EEESU_SU_EEEEENS5_IJNS4_10UnderscoreESX_SX_EEEEENS4_18SM100_TMA_2SM_LOADENS4_14ComposedLayoutINS4_7SwizzleILi3ELi4ELi3EEENS4_18smem_ptr_flag_bitsILi16EEENSS_INS5_IJNSA_ILi8EEESG_EEENS5_IJSG_SC_EEEEEEEvNS4_8identityES10_S1A_vS1B_EENS_8epilogue10collective18CollectiveEpilogueINS1D_23Sm100TmaWarpSpecializedILi3ELi2ELi32ELb1ELb0EEEJNS5_IJNSA_ILi128EEESG_SG_EEENS5_IJNSS_IS1I_SC_EENSS_INSA_ILi32EEESC_EEEEESI_SJ_SI_SJ_NS1D_6fusion15FusionCallbacksIS1H_NS1O_23LinCombPerRowBiasEltActINS1D_6thread4ReLuESI_fSI_SI_fLi8ELNS_15FloatRoundStyleE2EEES1J_S1N_JEEENS4_5SM1004TMEM4LOAD26SM100_TMEM_LOAD_32dp32b32xENS4_13SM90_TMA_LOADENS11_INS12_ILi2ELi4ELi3EEES15_NSS_INS5_IJS16_S1L_EEENS5_IJS1L_SC_EEEEEEENS4_39AutoVectorizingCopyWithAssumedAlignmentILi128EEENS4_14SM90_TMA_STOREES25_S27_S27_EEEvvEEEEvNT_6ParamsE:
        .type           _ZN7cutlass13device_kernelINS_4gemm6kernel13GemmUniversalIN4cute5tupleIJiiiiEEENS1_10collective13CollectiveMmaINS1_35MainloopSm100TmaUmmaWarpSpecializedILi10ELi2ELi4ENS5_IJNS4_1CILi2EEENSA_ILi1EEESC_EEEEENS5_IJNSA_ILi256EEENSA_ILi64EEESG_EEENS_10bfloat16_tENS5_IJlSC_lEEESI_SJ_NS4_8TiledMMAINS4_8MMA_AtomIJNS4_26SM100_MMA_F16BF16_2x1SM_SSISI_SI_fLi256ELi64ELNS4_4UMMA5MajorE0ELSO_0ELNSN_7ScaleInE0ELSP_0EEEEEENS4_6LayoutINS5_IJSC_SC_SC_EEENS5_IJNSA_ILi0EEESU_SU_EEEEENS5_IJNS4_10UnderscoreESX_SX_EEEEENS4_18SM100_TMA_2SM_LOADENS4_14ComposedLayoutINS4_7SwizzleILi3ELi4ELi3EEENS4_18smem_ptr_flag_bitsILi16EEENSS_INS5_IJNSA_ILi8EEESG_EEENS5_IJSG_SC_EEEEEEEvNS4_8identityES10_S1A_vS1B_EENS_8epilogue10collective18CollectiveEpilogueINS1D_23Sm100TmaWarpSpecializedILi3ELi2ELi32ELb1ELb0EEEJNS5_IJNSA_ILi128EEESG_SG_EEENS5_IJNSS_IS1I_SC_EENSS_INSA_ILi32EEESC_EEEEESI_SJ_SI_SJ_NS1D_6fusion15FusionCallbacksIS1H_NS1O_23LinCombPerRowBiasEltActINS1D_6thread4ReLuESI_fSI_SI_fLi8ELNS_15FloatRoundStyleE2EEES1J_S1N_JEEENS4_5SM1004TMEM4LOAD26SM100_TMEM_LOAD_32dp32b32xENS4_13SM90_TMA_LOADENS11_INS12_ILi2ELi4ELi3EEES15_NSS_INS5_IJS16_S1L_EEENS5_IJS1L_SC_EEEEEEENS4_39AutoVectorizingCopyWithAssumedAlignmentILi128EEENS4_14SM90_TMA_STOREES25_S27_S27_EEEvvEEEEvNT_6ParamsE,@function
        .size           _ZN7cutlass13device_kernelINS_4gemm6kernel13GemmUniversalIN4cute5tupleIJiiiiEEENS1_10collective13CollectiveMmaINS1_35MainloopSm100TmaUmmaWarpSpecializedILi10ELi2ELi4ENS5_IJNS4_1CILi2EEENSA_ILi1EEESC_EEEEENS5_IJNSA_ILi256EEENSA_ILi64EEESG_EEENS_10bfloat16_tENS5_IJlSC_lEEESI_SJ_NS4_8TiledMMAINS4_8MMA_AtomIJNS4_26SM100_MMA_F16BF16_2x1SM_SSISI_SI_fLi256ELi64ELNS4_4UMMA5MajorE0ELSO_0ELNSN_7ScaleInE0ELSP_0EEEEEENS4_6LayoutINS5_IJSC_SC_SC_EEENS5_IJNSA_ILi0EEESU_SU_EEEEENS5_IJNS4_10UnderscoreESX_SX_EEEEENS4_18SM100_TMA_2SM_LOADENS4_14ComposedLayoutINS4_7SwizzleILi3ELi4ELi3EEENS4_18smem_ptr_flag_bitsILi16EEENSS_INS5_IJNSA_ILi8EEESG_EEENS5_IJSG_SC_EEEEEEEvNS4_8identityES10_S1A_vS1B_EENS_8epilogue10collective18CollectiveEpilogueINS1D_23Sm100TmaWarpSpecializedILi3ELi2ELi32ELb1ELb0EEEJNS5_IJNSA_ILi128EEESG_SG_EEENS5_IJNSS_IS1I_SC_EENSS_INSA_ILi32EEESC_EEEEESI_SJ_SI_SJ_NS1D_6fusion15FusionCallbacksIS1H_NS1O_23LinCombPerRowBiasEltActINS1D_6thread4ReLuESI_fSI_SI_fLi8ELNS_15FloatRoundStyleE2EEES1J_S1N_JEEENS4_5SM1004TMEM4LOAD26SM100_TMEM_LOAD_32dp32b32xENS4_13SM90_TMA_LOADENS11_INS12_ILi2ELi4ELi3EEES15_NSS_INS5_IJS16_S1L_EEENS5_IJS1L_SC_EEEEEEENS4_39AutoVectorizingCopyWithAssumedAlignmentILi128EEENS4_14SM90_TMA_STOREES25_S27_S27_EEEvvEEEEvNT_6ParamsE,(.L_x_196 - _ZN7cutlass13device_kernelINS_4gemm6kernel13GemmUniversalIN4cute5tupleIJiiiiEEENS1_10collective13CollectiveMmaINS1_35MainloopSm100TmaUmmaWarpSpecializedILi10ELi2ELi4ENS5_IJNS4_1CILi2EEENSA_ILi1EEESC_EEEEENS5_IJNSA_ILi256EEENSA_ILi64EEESG_EEENS_10bfloat16_tENS5_IJlSC_lEEESI_SJ_NS4_8TiledMMAINS4_8MMA_AtomIJNS4_26SM100_MMA_F16BF16_2x1SM_SSISI_SI_fLi256ELi64ELNS4_4UMMA5MajorE0ELSO_0ELNSN_7ScaleInE0ELSP_0EEEEEENS4_6LayoutINS5_IJSC_SC_SC_EEENS5_IJNSA_ILi0EEESU_SU_EEEEENS5_IJNS4_10UnderscoreESX_SX_EEEEENS4_18SM100_TMA_2SM_LOADENS4_14ComposedLayoutINS4_7SwizzleILi3ELi4ELi3EEENS4_18smem_ptr_flag_bitsILi16EEENSS_INS5_IJNSA_ILi8EEESG_EEENS5_IJSG_SC_EEEEEEEvNS4_8identityES10_S1A_vS1B_EENS_8epilogue10collective18CollectiveEpilogueINS1D_23Sm100TmaWarpSpecializedILi3ELi2ELi32ELb1ELb0EEEJNS5_IJNSA_ILi128EEESG_SG_EEENS5_IJNSS_IS1I_SC_EENSS_INSA_ILi32EEESC_EEEEESI_SJ_SI_SJ_NS1D_6fusion15FusionCallbacksIS1H_NS1O_23LinCombPerRowBiasEltActINS1D_6thread4ReLuESI_fSI_SI_fLi8ELNS_15FloatRoundStyleE2EEES1J_S1N_JEEENS4_5SM1004TMEM4LOAD26SM100_TMEM_LOAD_32dp32b32xENS4_13SM90_TMA_LOADENS11_INS12_ILi2ELi4ELi3EEES15_NSS_INS5_IJS16_S1L_EEENS5_IJS1L_SC_EEEEEEENS4_39AutoVectorizingCopyWithAssumedAlignmentILi128EEENS4_14SM90_TMA_STOREES25_S27_S27_EEEvvEEEEvNT_6ParamsE)
        .other          _ZN7cutlass13device_kernelINS_4gemm6kernel13GemmUniversalIN4cute5tupleIJiiiiEEENS1_10collective13CollectiveMmaINS1_35MainloopSm100TmaUmmaWarpSpecializedILi10ELi2ELi4ENS5_IJNS4_1CILi2EEENSA_ILi1EEESC_EEEEENS5_IJNSA_ILi256EEENSA_ILi64EEESG_EEENS_10bfloat16_tENS5_IJlSC_lEEESI_SJ_NS4_8TiledMMAINS4_8MMA_AtomIJNS4_26SM100_MMA_F16BF16_2x1SM_SSISI_SI_fLi256ELi64ELNS4_4UMMA5MajorE0ELSO_0ELNSN_7ScaleInE0ELSP_0EEEEEENS4_6LayoutINS5_IJSC_SC_SC_EEENS5_IJNSA_ILi0EEESU_SU_EEEEENS5_IJNS4_10UnderscoreESX_SX_EEEEENS4_18SM100_TMA_2SM_LOADENS4_14ComposedLayoutINS4_7SwizzleILi3ELi4ELi3EEENS4_18smem_ptr_flag_bitsILi16EEENSS_INS5_IJNSA_ILi8EEESG_EEENS5_IJSG_SC_EEEEEEEvNS4_8identityES10_S1A_vS1B_EENS_8epilogue10collective18CollectiveEpilogueINS1D_23Sm100TmaWarpSpecializedILi3ELi2ELi32ELb1ELb0EEEJNS5_IJNSA_ILi128EEESG_SG_EEENS5_IJNSS_IS1I_SC_EENSS_INSA_ILi32EEESC_EEEEESI_SJ_SI_SJ_NS1D_6fusion15FusionCallbacksIS1H_NS1O_23LinCombPerRowBiasEltActINS1D_6thread4ReLuESI_fSI_SI_fLi8ELNS_15FloatRoundStyleE2EEES1J_S1N_JEEENS4_5SM1004TMEM4LOAD26SM100_TMEM_LOAD_32dp32b32xENS4_13SM90_TMA_LOADENS11_INS12_ILi2ELi4ELi3EEES15_NSS_INS5_IJS16_S1L_EEENS5_IJS1L_SC_EEEEEEENS4_39AutoVectorizingCopyWithAssumedAlignmentILi128EEENS4_14SM90_TMA_STOREES25_S27_S27_EEEvvEEEEvNT_6ParamsE,@"STO_CUDA_ENTRY STV_DEFAULT"
_ZN7cutlass13device_kernelINS_4gemm6kernel13GemmUniversalIN4cute5tupleIJiiiiEEENS1_10collective13CollectiveMmaINS1_35MainloopSm100TmaUmmaWarpSpecializedILi10ELi2ELi4ENS5_IJNS4_1CILi2EEENSA_ILi1EEESC_EEEEENS5_IJNSA_ILi256EEENSA_ILi64EEESG_EEENS_10bfloat16_tENS5_IJlSC_lEEESI_SJ_NS4_8TiledMMAINS4_8MMA_AtomIJNS4_26SM100_MMA_F16BF16_2x1SM_SSISI_SI_fLi256ELi64ELNS4_4UMMA5MajorE0ELSO_0ELNSN_7ScaleInE0ELSP_0EEEEEENS4_6LayoutINS5_IJSC_SC_SC_EEENS5_IJNSA_ILi0EEESU_SU_EEEEENS5_IJNS4_10UnderscoreESX_SX_EEEEENS4_18SM100_TMA_2SM_LOADENS4_14ComposedLayoutINS4_7SwizzleILi3ELi4ELi3EEENS4_18smem_ptr_flag_bitsILi16EEENSS_INS5_IJNSA_ILi8EEESG_EEENS5_IJSG_SC_EEEEEEEvNS4_8identityES10_S1A_vS1B_EENS_8epilogue10collective18CollectiveEpilogueINS1D_23Sm100TmaWarpSpecializedILi3ELi2ELi32ELb1ELb0EEEJNS5_IJNSA_ILi128EEESG_SG_EEENS5_IJNSS_IS1I_SC_EENSS_INSA_ILi32EEESC_EEEEESI_SJ_SI_SJ_NS1D_6fusion15FusionCallbacksIS1H_NS1O_23LinCombPerRowBiasEltActINS1D_6thread4ReLuESI_fSI_SI_fLi8ELNS_15FloatRoundStyleE2EEES1J_S1N_JEEENS4_5SM1004TMEM4LOAD26SM100_TMEM_LOAD_32dp32b32xENS4_13SM90_TMA_LOADENS11_INS12_ILi2ELi4ELi3EEES15_NSS_INS5_IJS16_S1L_EEENS5_IJS1L_SC_EEEEEEENS4_39AutoVectorizingCopyWithAssumedAlignmentILi128EEENS4_14SM90_TMA_STOREES25_S27_S27_EEEvvEEEEvNT_6ParamsE:
[----:B------:R-:W1:Y:S01]  /*0000*/  LDC R1, c[0x0][0x37c] ;  /* 0x0000df00ff017b82 */ /* 0x000e620000000800 */
[----:B------:R-:W2:Y:S01]  /*0010*/  S2R R0, SR_TID.X ;  /* 0x0000000000007919 */ /* 0x000ea20000002100 */
[----:B------:R-:W3:Y:S06]  /*0020*/  LDCU.64 UR8, c[0x0][0x890] ;  /* 0x00011200ff0877ac */ /* 0x000eec0008000a00 */
[----:B------:R-:W4:Y:S01]  /*0030*/  S2UR UR46, SR_CgaCtaId ;  /* 0x00000000002e79c3 */ /* 0x000f220000008800 */
[----:B------:R-:W-:Y:S02]  /*0040*/  PRMT R98, RZ, 0x7610, R98 ;  /* 0x00007610ff627816 */ /* 0x000fe40000000062 */
[----:B------:R-:W-:Y:S01]  /*0050*/  ELECT P0, URZ, PT ;  /* 0x0000000000ff782f */ /* 0x000fe20003800000 */
[----:B------:R-:W1:Y:S01]  /*0060*/  LDCU.64 UR48, c[0x0][0x358] ;  /* 0x00006b00ff3077ac */ /* 0x000e620008000a00 */
[----:B---3--:R-:W-:-:S04]  /*0070*/  UISETP.NE.U32.AND UP0, UPT, UR8, URZ, UPT ;  /* 0x000000ff0800728c */ /* 0x008fc8000bf05070 */
[----:B------:R-:W-:Y:S02]  /*0080*/  UISETP.NE.AND.EX UP1, UPT, UR9, URZ, UPT, UP0 ;  /* 0x000000ff0900728c */ /* 0x000fe4000bf25300 */
[----:B----4-:R-:W-:Y:S02]  /*0090*/  ULOP3.LUT UR5, UR46, 0x1, URZ, 0xc0, !UPT ;  /* 0x000000012e057892 */ /* 0x010fe4000f8ec0ff */
[----:B------:R-:W-:Y:S01]  /*00a0*/  ULOP3.LUT UR4, UR46, 0x1, URZ, 0x3c, !UPT ;  /* 0x000000012e047892 */ /* 0x000fe2000f8e3cff */
[----:B--2---:R-:W-:-:S05]  /*00b0*/  SHF.R.U32.HI R102, RZ, 0x5, R0 ;  /* 0x00000005ff667819 */ /* 0x004fca0000011600 */
[----:B------:R-:W2:Y:S02]  /*00c0*/  SHFL.IDX PT, R2, R102, RZ, 0x1f ;  /* 0x00001fff66027589 */ /* 0x000ea400000e0000 */
[----:B--2---:R-:W-:Y:S01]  /*00d0*/  R2UR UR10, R2 ;  /* 0x00000000020a72ca */ /* 0x004fe200000e0000 */
[----:B-1----:R-:W-:Y:S05]  /*00e0*/  BRA.U UP1, `(.L_x_0) ;  /* 0x00000001012c7547 */ /* 0x002fea000b800000 */
[----:B------:R-:W1:Y:S02]  /*00f0*/  LDCU.64 UR6, c[0x0][0x888] ;  /* 0x00011100ff0677ac */ /* 0x000e640008000a00 */
[----:B-1----:R-:W-:-:S04]  /*0100*/  UISETP.NE.U32.AND UP2, UPT, UR6, URZ, UPT ;  /* 0x000000ff0600728c */ /* 0x002fc8000bf45070 */
[----:B------:R-:W-:-:S09]  /*0110*/  UISETP.NE.AND.EX UP2, UPT, UR7, URZ, UPT, UP2 ;  /* 0x000000ff0700728c */ /* 0x000fd2000bf45320 */
[----:B------:R-:W-:Y:S05]  /*0120*/  BRA.U !UP2, `(.L_x_1) ;  /* 0x000000010a107547 */ /* 0x000fea000b800000 */
[----:B------:R-:W1:Y:S02]  /*0130*/  LDC.64 R48, c[0x0][0x888] ;  /* 0x00022200ff307b82 */ /* 0x000e640000000a00 */
[----:B-1----:R1:W5:Y:S01]  /*0140*/  LDG.E R48, desc[UR48][R48.64] ;  /* 0x0000003030307981 */ /* 0x002362000c1e1900 */
[----:B------:R-:W-:Y:S01]  /*0150*/  HFMA2 R98, -RZ, RZ, 0, 5.9604644775390625e-08 ;  /* 0x00000001ff627431 */ /* 0x000fe200000001ff */
[----:B------:R-:W-:Y:S05]  /*0160*/  BRA `(.L_x_0) ;  /* 0x00000000000c7947 */ /* 0x000fea0003800000 */
.L_x_1:
[----:B------:R-:W1:Y:S01]  /*0170*/  LDCU UR6, c[0x0][0x880] ;  /* 0x00011000ff0677ac */ /* 0x000e620008000800 */
[----:B------:R-:W-:Y:S01]  /*0180*/  HFMA2 R98, -RZ, RZ, 0, 5.9604644775390625e-08 ;  /* 0x00000001ff627431 */ /* 0x000fe200000001ff */
[----:B-1----:R-:W-:-:S07]  /*0190*/  MOV R48, UR6 ;  /* 0x0000000600307c02 */ /* 0x002fce0008000f00 */
.L_x_0:
[----:B------:R-:W2:Y:S02]  /*01a0*/  LDCU.64 UR6, c[0x0][0x8b0] ;  /* 0x00011600ff0677ac */ /* 0x000ea40008000a00 */
[----:B--2---:R-:W-:-:S04]  /*01b0*/  UISETP.NE.U32.AND UP2, UPT, UR6, URZ, UPT ;  /* 0x000000ff0600728c */ /* 0x004fc8000bf45070 */
[----:B------:R-:W-:-:S09]  /*01c0*/  UISETP.NE.AND.EX UP2, UPT, UR7, URZ, UPT, UP2 ;  /* 0x000000ff0700728c */ /* 0x000fd2000bf45320 */
[----:B------:R-:W-:Y:S05]  /*01d0*/  BRA.U UP2, `(.L_x_2) ;  /* 0x0000000102247547 */ /* 0x000fea000b800000 */
[----:B------:R-:W2:Y:S02]  /*01e0*/  LDCU.64 UR6, c[0x0][0x8a8] ;  /* 0x00011500ff0677ac */ /* 0x000ea40008000a00 */
[----:B--2---:R-:W-:-:S04]  /*01f0*/  UISETP.NE.U32.AND UP2, UPT, UR6, URZ, UPT ;  /* 0x000000ff0600728c */ /* 0x004fc8000bf45070 */
[----:B------:R-:W-:-:S09]  /*0200*/  UISETP.NE.AND.EX UP2, UPT, UR7, URZ, UPT, UP2 ;  /* 0x000000ff0700728c */ /* 0x000fd2000bf45320 */
[----:B------:R-:W-:Y:S05]  /*0210*/  BRA.U !UP2, `(.L_x_3) ;  /* 0x000000010a0c7547 */ /* 0x000fea000b800000 */
[----:B------:R-:W2:Y:S02]  /*0220*/  LDC.64 R2, c[0x0][0x8a8] ;  /* 0x00022a00ff027b82 */ /* 0x000ea40000000a00 */
[----:B--2---:R2:W5:Y:S01]  /*0230*/  LDG.E R47, desc[UR48][R2.64] ;  /* 0x00000030022f7981 */ /* 0x004562000c1e1900 */
[----:B------:R-:W-:Y:S05]  /*0240*/  BRA `(.L_x_2) ;  /* 0x0000000000087947 */ /* 0x000fea0003800000 */
.L_x_3:
[----:B------:R-:W2:Y:S02]  /*0250*/  LDCU UR6, c[0x0][0x8a0] ;  /* 0x00011400ff0677ac */ /* 0x000ea40008000800 */
[----:B--2---:R-:W-:Y:S02]  /*0260*/  MOV R47, UR6 ;  /* 0x00000006002f7c02 */ /* 0x004fe40008000f00 */
.L_x_2:
[----:B--2---:R-:W-:Y:S01]  /*0270*/  IMAD.U32 R2, RZ, RZ, UR10 ;  /* 0x0000000aff027e24 */ /* 0x004fe2000f8e00ff */
[----:B------:R-:W-:Y:S04]  /*0280*/  BSSY.RECONVERGENT B0, `(.L_x_4) ;  /* 0x000000c000007945 */ /* 0x000fe80003800200 */
[C---:B------:R-:W-:Y:S02]  /*0290*/  ISETP.NE.OR P2, PT, R2.reuse, 0x1, !P0 ;  /* 0x000000010200780c */ /* 0x040fe40004745670 */
[----:B------:R-:W-:-:S11]  /*02a0*/  ISETP.NE.OR P1, PT, R2, 0x3, !P0 ;  /* 0x000000030200780c */ /* 0x000fd60004725670 */
[----:B------:R-:W-:Y:S05]  /*02b0*/  @P2 BRA `(.L_x_5) ;  /* 0x0000000000202947 */ /* 0x000fea0003800000 */
[----:B------:R-:W2:Y:S02]  /*02c0*/  LDCU.64 UR6, c[0x0][0x348] ;  /* 0x00006900ff0677ac */ /* 0x000ea40008000a00 */
[----:B--2---:R-:W-:Y:S02]  /*02d0*/  UIADD3 UR12, UP3, UPT, UR6, 0x80, URZ ;  /* 0x00000080060c7890 */ /* 0x004fe4000ff7e0ff */
[----:B------:R-:W-:Y:S02]  /*02e0*/  UIADD3 UR6, UP2, UPT, UR6, 0x180, URZ ;  /* 0x0000018006067890 */ /* 0x000fe4000ff5e0ff */
[----:B------:R-:W-:Y:S02]  /*02f0*/  UIADD3.X UR13, UPT, UPT, URZ, UR7, URZ, UP3, !UPT ;  /* 0x00000007ff0d7290 */ /* 0x000fe40009ffe4ff */
[----:B------:R-:W-:-:S07]  /*0300*/  UIADD3.X UR7, UPT, UPT, URZ, UR7, URZ, UP2, !UPT ;  /* 0x00000007ff077290 */ /* 0x000fce00097fe4ff */
[----:B------:R2:W-:Y:S02]  /*0310*/  UTMACCTL.PF [UR12] ;  /* 0x000000000c0079b9 */ /* 0x0005e40008040000 */
[----:B------:R2:W-:Y:S02]  /*0320*/  UTMACCTL.PF [UR6] ;  /* 0x00000000060079b9 */ /* 0x0005e40008040000 */
[----:B--2---:R-:W-:Y:S01]  /*0330*/  NOP ;  /* 0x0000000000007918 */ /* 0x004fe20000000000 */
.L_x_5:
[----:B------:R-:W-:Y:S05]  /*0340*/  BSYNC.RECONVERGENT B0 ;  /* 0x0000000000007941 */ /* 0x000fea0003800200 */
.L_x_4:
[----:B------:R-:W-:Y:S04]  /*0350*/  BSSY.RECONVERGENT B0, `(.L_x_6) ;  /* 0x000000a000007945 */ /* 0x000fe80003800200 */
        /* <DEDUP_REMOVED lines=9> */
.L_x_7:
[----:B------:R-:W-:Y:S05]  /*03f0*/  BSYNC.RECONVERGENT B0 ;  /* 0x0000000000007941 */ /* 0x000fea0003800200 */
.L_x_6:
[----:B------:R-:W2:Y:S01]  /*0400*/  LDCU.64 UR6, c[0x0][0x888] ;  /* 0x00011100ff0677ac */ /* 0x000ea20008000a00 */
[----:B------:R-:W-:Y:S01]  /*0410*/  PLOP3.LUT P1, PT, PT, PT, UP0, 0x80, 0x8 ;  /* 0x000000000008781c */ /* 0x000fe20003f2f008 */
[----:B------:R-:W-:-:S03]  /*0420*/  UPLOP3.LUT UP5, UPT, UPT, UPT, UPT, 0x40, 0x4 ;  /* 0x000000000004789c */ /* 0x000fc60003fae870 */
[----:B------:R-:W-:Y:S01]  /*0430*/  ISETP.NE.AND.EX P1, PT, RZ, UR9, PT, P1 ;  /* 0x00000009ff007c0c */ /* 0x000fe2000bf25310 */
[----:B--2---:R-:W-:-:S04]  /*0440*/  UISETP.NE.U32.AND UP3, UPT, UR6, URZ, UPT ;  /* 0x000000ff0600728c */ /* 0x004fc8000bf65070 */
[----:B------:R-:W-:-:S06]  /*0450*/  UISETP.NE.AND.EX UP3, UPT, UR7, URZ, UPT, UP3 ;  /* 0x000000ff0700728c */ /* 0x000fcc000bf65330 */
[----:B------:R-:W-:-:S13]  /*0460*/  PLOP3.LUT P2, PT, PT, PT, UP3, 0x80, 0x8 ;  /* 0x000000000008781c */ /* 0x000fda0003f4f038 */
[----:B------:R-:W-:Y:S05]  /*0470*/  @P2 BRA P1, `(.L_x_8) ;  /* 0x0000000000142947 */ /* 0x000fea0000800000 */
[----:B------:R-:W-:Y:S01]  /*0480*/  PLOP3.LUT P2, PT, PT, PT, UP1, 0x80, 0x8 ;  /* 0x000000000008781c */ /* 0x000fe20003f4f018 */
[----:B------:R-:W-:-:S12]  /*0490*/  UPLOP3.LUT UP5, UPT, UPT, UPT, UP3, 0x40, 0x4 ;  /* 0x000000000004789c */ /* 0x000fd80003fae830 */
[----:B-----5:R-:W-:-:S13]  /*04a0*/  @!P2 FSETP.EQ.AND P1, PT, R48, RZ, PT ;  /* 0x000000ff3000a20b */ /* 0x020fda0003f22000 */
[----:B------:R-:W-:Y:S01]  /*04b0*/  @!P2 VOTEU.ANY UP0, P1 ;  /* 0x0000000000ffa886 */ /* 0x000fe20000800100 */
[----:B------:R-:W-:-:S11]  /*04c0*/  @!UP1 UPLOP3.LUT UP5, UPT, UPT, UPT, UP0, 0x80, 0x8 ;  /* 0x000000000008989c */ /* 0x000fd60003faf000 */
.L_x_8:
[----:B------:R-:W2:Y:S01]  /*04d0*/  SHFL.IDX PT, R2, R102, RZ, 0x1f ;  /* 0x00001fff66027589 */ /* 0x000ea200000e0000 */
[----:B------:R-:W-:-:S04]  /*04e0*/  UISETP.NE.AND UP0, UPT, UR10, 0x2, UPT ;  /* 0x000000020a00788c */ /* 0x000fc8000bf05270 */
[----:B------:R-:W-:Y:S02]  /*04f0*/  UISETP.EQ.AND UP1, UPT, UR5, URZ, !UP0 ;  /* 0x000000ff0500728c */ /* 0x000fe4000c722270 */
[----:B------:R-:W-:-:S04]  /*0500*/  USEL UR7, URZ, 0x1, UP0 ;  /* 0x00000001ff077887 */ /* 0x000fc80008000000 */
[----:B------:R-:W-:Y:S02]  /*0510*/  PLOP3.LUT P5, PT, P0, PT, UP1, 0x80, 0x8 ;  /* 0x000000000008781c */ /* 0x000fe400007af018 */
[----:B--2---:R-:W-:-:S13]  /*0520*/  ISETP.NE.AND P1, PT, R2, RZ, PT ;  /* 0x000000ff0200720c */ /* 0x004fda0003f25270 */
[----:B------:R-:W-:Y:S05]  /*0530*/  @P1 BRA `(.L_x_9) ;  /* 0x0000000000801947 */ /* 0x000fea0003800000 */
[----:B------:R-:W-:Y:S01]  /*0540*/  ELECT P1, URZ, PT ;  /* 0x0000000000ff782f */ /* 0x000fe20003820000 */
[----:B------:R-:W-:-:S12]  /*0550*/  BSSY.RECONVERGENT B0, `(.L_x_9) ;  /* 0x000001e000007945 */ /* 0x000fd80003800200 */
[----:B------:R-:W-:Y:S05]  /*0560*/  @!P1 BRA `(.L_x_10) ;  /* 0x0000000000709947 */ /* 0x000fea0003800000 */
[----:B------:R-:W-:Y:S01]  /*0570*/  UMOV UR8, 0x400 ;  /* 0x0000040000087882 */ /* 0x000fe20000000000 */
[----:B------:R-:W-:Y:S01]  /*0580*/  UMOV UR6, 0x1 ;  /* 0x0000000100067882 */ /* 0x000fe20000000000 */
[----:B------:R-:W-:Y:S02]  /*0590*/  ULEA UR8, UR46, UR8, 0x18 ;  /* 0x000000082e087291 */ /* 0x000fe4000f8ec0ff */
[----:B------:R-:W-:-:S04]  /*05a0*/  UIADD3 UR12, UPT, UPT, -UR6, 0x100000, URZ ;  /* 0x00100000060c7890 */ /* 0x000fc8000fffe1ff */
[----:B------:R-:W-:Y:S02]  /*05b0*/  USHF.L.U32 UR13, UR12, 0xb, URZ ;  /* 0x0000000b0c0d7899 */ /* 0x000fe400080006ff */
[----:B------:R-:W-:Y:S01]  /*05c0*/  USHF.L.U32 UR12, UR12, 0x1, URZ ;  /* 0x000000010c0c7899 */ /* 0x000fe200080006ff */
[----:B------:R-:W2:Y:S11]  /*05d0*/  FENCE.VIEW.ASYNC.S ;  /* 0x00000000000073c6 */ /* 0x000eb60000000000 */
[----:B--2---:R2:W3:Y:S01]  /*05e0*/  SYNCS.EXCH.64 URZ, [UR8], UR12 ;  /* 0x0000000c08ff75b2 */ /* 0x0044e20008000100 */
[----:B------:R2:W4:Y:S01]  /*05f0*/  SYNCS.EXCH.64 URZ, [UR8+0x50], UR12 ;  /* 0x0000500c08ff75b2 */ /* 0x0005220008000100 */
[----:B------:R2:W1:Y:S01]  /*0600*/  SYNCS.EXCH.64 URZ, [UR8+0x8], UR12 ;  /* 0x0000080c08ff75b2 */ /* 0x0004620008000100 */
        /* <DEDUP_REMOVED lines=16> */
[----:B------:R2:W1:Y:S02]  /*0710*/  SYNCS.EXCH.64 URZ, [UR8+0x98], UR12 ;  /* 0x0000980c08ff75b2 */ /* 0x0004640008000100 */
[----:B--2---:R-:W-:Y:S01]  /*0720*/  NOP ;  /* 0x0000000000007918 */ /* 0x004fe20000000000 */
.L_x_10:
[----:B------:R-:W-:Y:S05]  /*0730*/  BSYNC.RECONVERGENT B0 ;  /* 0x0000000000007941 */ /* 0x000fea0003800200 */
.L_x_9:
[----:B------:R-:W2:Y:S01]  /*0740*/  SHFL.IDX PT, R2, R102, RZ, 0x1f ;  /* 0x00001fff66027589 */ /* 0x000ea200000e0000 */
[----:B------:R-:W-:Y:S01]  /*0750*/  NOP ;  /* 0x0000000000007918 */ /* 0x000fe20000000000 */
[----:B--2---:R-:W-:-:S13]  /*0760*/  ISETP.NE.AND P1, PT, R2, 0x1, PT ;  /* 0x000000010200780c */ /* 0x004fda0003f25270 */
[----:B------:R-:W-:Y:S05]  /*0770*/  @P1 BRA `(.L_x_11) ;  /* 0x00000000004c1947 */ /* 0x000fea0003800000 */
[----:B------:R-:W-:Y:S01]  /*0780*/  UMOV UR9, 0x400 ;  /* 0x0000040000097882 */ /* 0x000fe20000000000 */
[----:B------:R-:W-:Y:S01]  /*0790*/  UMOV UR8, 0x20 ;  /* 0x0000002000087882 */ /* 0x000fe20000000000 */
[----:B------:R-:W-:Y:S01]  /*07a0*/  UMOV UR6, 0x80 ;  /* 0x0000008000067882 */ /* 0x000fe20000000000 */
[----:B------:R-:W-:Y:S02]  /*07b0*/  ULEA UR9, UR46, UR9, 0x18 ;  /* 0x000000092e097291 */ /* 0x000fe4000f8ec0ff */
[----:B------:R-:W-:-:S04]  /*07c0*/  UIADD3 UR12, UPT, UPT, -UR8, 0x100000, URZ ;  /* 0x00100000080c7890 */ /* 0x000fc8000fffe1ff */
[----:B------:R-:W-:Y:S02]  /*07d0*/  USHF.L.U32 UR13, UR12, 0xb, URZ ;  /* 0x0000000b0c0d7899 */ /* 0x000fe400080006ff */
[----:B------:R-:W-:Y:S02]  /*07e0*/  USHF.L.U32 UR12, UR12, 0x1, URZ ;  /* 0x000000010c0c7899 */ /* 0x000fe400080006ff */
[----:B------:R-:W-:-:S04]  /*07f0*/  UIADD3 UR14, UPT, UPT, -UR6, 0x100000, URZ ;  /* 0x00100000060e7890 */ /* 0x000fc8000fffe1ff */
[----:B------:R-:W-:Y:S02]  /*0800*/  USHF.L.U32 UR15, UR14, 0xb, URZ ;  /* 0x0000000b0e0f7899 */ /* 0x000fe400080006ff */
[----:B------:R-:W-:Y:S01]  /*0810*/  USHF.L.U32 UR14, UR14, 0x1, URZ ;  /* 0x000000010e0e7899 */ /* 0x000fe200080006ff */
[----:B------:R-:W-:Y:S01]  /*0820*/  ELECT P1, URZ, PT ;  /* 0x0000000000ff782f */ /* 0x000fe20003820000 */
[----:B------:R-:W2:Y:S02]  /*0830*/  FENCE.VIEW.ASYNC.S ;  /* 0x00000000000073c6 */ /* 0x000ea40000000000 */
[----:B--2---:R2:W1:Y:S08]  /*0840*/  SYNCS.EXCH.64 URZ, [UR9+0xa0], UR12 ;  /* 0x0000a00c09ff75b2 */ /* 0x0044700008000100 */
[----:B------:R2:W1:Y:S01]  /*0850*/  SYNCS.EXCH.64 URZ, [UR9+0xb8], UR14 ;  /* 0x0000b80e09ff75b2 */ /* 0x0004620008000100 */
[----:B------:R2:W1:Y:S01]  /*0860*/  SYNCS.EXCH.64 URZ, [UR9+0xa8], UR12 ;  /* 0x0000a80c09ff75b2 */ /* 0x0004620008000100 */
[----:B------:R2:W1:Y:S01]  /*0870*/  SYNCS.EXCH.64 URZ, [UR9+0xc0], UR14 ;  /* 0x0000c00e09ff75b2 */ /* 0x0004620008000100 */
[----:B------:R2:W1:Y:S01]  /*0880*/  SYNCS.EXCH.64 URZ, [UR9+0xb0], UR12 ;  /* 0x0000b00c09ff75b2 */ /* 0x0004620008000100 */
[----:B------:R2:W1:Y:S01]  /*0890*/  SYNCS.EXCH.64 URZ, [UR9+0xc8], UR14 ;  /* 0x0000c80e09ff75b2 */ /* 0x0004620008000100 */
[----:B------:R-:W-:Y:S01]  /*08a0*/  NOP ;  /* 0x0000000000007918 */ /* 0x000fe20000000000 */
.L_x_11:
[----:B------:R-:W3:Y:S01]  /*08b0*/  SHFL.IDX PT, R2, R102, RZ, 0x1f ;  /* 0x00001fff66027589 */ /* 0x000ee200000e0000 */
[----:B------:R-:W-:Y:S01]  /*08c0*/  NOP ;  /* 0x0000000000007918 */ /* 0x000fe20000000000 */
[----:B---3--:R-:W-:-:S13]  /*08d0*/  ISETP.NE.AND P1, PT, R2, 0x3, PT ;  /* 0x000000030200780c */ /* 0x008fda0003f25270 */
[----:B------:R-:W-:Y:S05]  /*08e0*/  @P1 BRA `(.L_x_12) ;  /* 0x00000000002c1947 */ /* 0x000fea0003800000 */
[----:B------:R-:W-:Y:S01]  /*08f0*/  UMOV UR8, 0x400 ;  /* 0x0000040000087882 */ /* 0x000fe20000000000 */
[----:B------:R-:W-:Y:S01]  /*0900*/  UMOV UR6, 0x20 ;  /* 0x0000002000067882 */ /* 0x000fe20000000000 */
[----:B------:R-:W-:Y:S02]  /*0910*/  ULEA UR8, UR46, UR8, 0x18 ;  /* 0x000000082e087291 */ /* 0x000fe4000f8ec0ff */
[----:B--2---:R-:W-:-:S04]  /*0920*/  UIADD3 UR12, UPT, UPT, -UR6, 0x100000, URZ ;  /* 0x00100000060c7890 */ /* 0x004fc8000fffe1ff */
[----:B------:R-:W-:Y:S02]  /*0930*/  USHF.L.U32 UR13, UR12, 0xb, URZ ;  /* 0x0000000b0c0d7899 */ /* 0x000fe400080006ff */
[----:B------:R-:W-:Y:S01]  /*0940*/  USHF.L.U32 UR12, UR12, 0x1, URZ ;  /* 0x000000010c0c7899 */ /* 0x000fe200080006ff */
[----:B------:R-:W-:Y:S01]  /*0950*/  ELECT P1, URZ, PT ;  /* 0x0000000000ff782f */ /* 0x000fe20003820000 */
[----:B------:R-:W2:Y:S10]  /*0960*/  FENCE.VIEW.ASYNC.S ;  /* 0x00000000000073c6 */ /* 0x000eb40000000000 */
[----:B--2---:R3:W2:Y:S01]  /*0970*/  SYNCS.EXCH.64 URZ, [UR8+0xd0], UR12 ;  /* 0x0000d00c08ff75b2 */ /* 0x0046a20008000100 */
[----:B------:R3:W1:Y:S02]  /*0980*/  SYNCS.EXCH.64 URZ, [UR8+0xd8], UR12 ;  /* 0x0000d80c08ff75b2 */ /* 0x0006640008000100 */
[----:B---3--:R-:W-:Y:S01]  /*0990*/  NOP ;  /* 0x0000000000007918 */ /* 0x008fe20000000000 */
.L_x_12:
[----:B------:R-:W3:Y:S01]  /*09a0*/  SHFL.IDX PT, R2, R102, RZ, 0x1f ;  /* 0x00001fff66027589 */ /* 0x000ee200000e0000 */
[----:B------:R-:W-:Y:S01]  /*09b0*/  NOP ;  /* 0x0000000000007918 */ /* 0x000fe20000000000 */
[----:B---3--:R-:W-:-:S13]  /*09c0*/  ISETP.NE.AND P1, PT, R2, 0x4, PT ;  /* 0x000000040200780c */ /* 0x008fda0003f25270 */
[----:B------:R-:W-:Y:S05]  /*09d0*/  @P1 BRA `(.L_x_13) ;  /* 0x0000000000481947 */ /* 0x000fea0003800000 */
[----:B--2---:R-:W-:Y:S01]  /*09e0*/  UMOV UR9, 0x1a0 ;  /* 0x000001a000097882 */ /* 0x004fe20000000000 */
[----:B------:R-:W-:Y:S01]  /*09f0*/  UMOV UR8, 0x400 ;  /* 0x0000040000087882 */ /* 0x000fe20000000000 */
[----:B------:R-:W-:Y:S01]  /*0a00*/  USEL UR9, UR9, 0x1e0, UP5 ;  /* 0x000001e009097887 */ /* 0x000fe2000a800000 */
        /* <DEDUP_REMOVED lines=10> */
[----:B--2---:R3:W2:Y:S08]  /*0ab0*/  SYNCS.EXCH.64 URZ, [UR8+0xe0], UR12 ;  /* 0x0000e00c08ff75b2 */ /* 0x0046b00008000100 */
[----:B------:R3:W1:Y:S01]  /*0ac0*/  SYNCS.EXCH.64 URZ, [UR8+0xf0], UR14 ;  /* 0x0000f00e08ff75b2 */ /* 0x0006620008000100 */
[----:B------:R3:W1:Y:S01]  /*0ad0*/  SYNCS.EXCH.64 URZ, [UR8+0xe8], UR12 ;  /* 0x0000e80c08ff75b2 */ /* 0x0006620008000100 */
[----:B------:R3:W1:Y:S02]  /*0ae0*/  SYNCS.EXCH.64 URZ, [UR8+0xf8], UR14 ;  /* 0x0000f80e08ff75b2 */ /* 0x0006640008000100 */
[----:B---3--:R-:W-:Y:S01]  /*0af0*/  NOP ;  /* 0x0000000000007918 */ /* 0x008fe20000000000 */
.L_x_13:
[----:B------:R-:W3:Y:S01]  /*0b00*/  SHFL.IDX PT, R2, R102, RZ, 0x1f ;  /* 0x00001fff66027589 */ /* 0x000ee200000e0000 */
[----:B------:R-:W-:Y:S01]  /*0b10*/  NOP ;  /* 0x0000000000007918 */ /* 0x000fe20000000000 */
[----:B---3--:R-:W-:-:S13]  /*0b20*/  ISETP.NE.AND P1, PT, R2, 0x5, PT ;  /* 0x000000050200780c */ /* 0x008fda0003f25270 */
[----:B------:R-:W-:Y:S05]  /*0b30*/  @P1 BRA `(.L_x_14) ;  /* 0x0000000000541947 */ /* 0x000fea0003800000 */
[----:B--2---:R-:W-:Y:S01]  /*0b40*/  UMOV UR9, 0x400 ;  /* 0x0000040000097882 */ /* 0x004fe20000000000 */
        /* <DEDUP_REMOVED lines=14> */
[----:B------:R3:W1:Y:S01]  /*0c30*/  SYNCS.EXCH.64 URZ, [UR9+0x128], UR14 ;  /* 0x0001280e09ff75b2 */ /* 0x0006620008000100 */
[----:B------:R3:W1:Y:S01]  /*0c40*/  SYNCS.EXCH.64 URZ, [UR9+0x110], UR12 ;  /* 0x0001100c09ff75b2 */ /* 0x0006620008000100 */
[----:B------:R3:W1:Y:S01]  /*0c50*/  SYNCS.EXCH.64 URZ, [UR9+0x130], UR14 ;  /* 0x0001300e09ff75b2 */ /* 0x0006620008000100 */
[----:B------:R3:W1:Y:S01]  /*0c60*/  SYNCS.EXCH.64 URZ, [UR9+0x118], UR12 ;  /* 0x0001180c09ff75b2 */ /* 0x0006620008000100 */
[----:B------:R3:W1:Y:S02]  /*0c70*/  SYNCS.EXCH.64 URZ, [UR9+0x138], UR14 ;  /* 0x0001380e09ff75b2 */ /* 0x0006640008000100 */
[----:B---3--:R-:W-:Y:S01]  /*0c80*/  NOP ;  /* 0x0000000000007918 */ /* 0x008fe20000000000 */
.L_x_14:
[----:B------:R-:W3:Y:S01]  /*0c90*/  SHFL.IDX PT, R2, R102, RZ, 0x1f ;  /* 0x00001fff66027589 */ /* 0x000ee200000e0000 */
[----:B------:R-:W-:Y:S01]  /*0ca0*/  ISETP.NE.OR P0, PT, RZ, UR10, !P0 ;  /* 0x0000000aff007c0c */ /* 0x000fe2000c705670 */
        /* <DEDUP_REMOVED lines=12> */
[----:B------:R3:W1:Y:S01]  /*0d70*/  SYNCS.EXCH.64 URZ, [UR8+0x150], UR12 ;  /* 0x0001500c08ff75b2 */ /* 0x0006620008000100 */
[----:B------:R3:W1:Y:S01]  /*0d80*/  SYNCS.EXCH.64 URZ, [UR8+0x148], UR12 ;  /* 0x0001480c08ff75b2 */ /* 0x0006620008000100 */
[----:B------:R3:W1:Y:S02]  /*0d90*/  SYNCS.EXCH.64 URZ, [UR8+0x158], UR12 ;  /* 0x0001580c08ff75b2 */ /* 0x0006640008000100 */
[----:B---3--:R-:W-:Y:S01]  /*0da0*/  NOP ;  /* 0x0000000000007918 */ /* 0x008fe20000000000 */
.L_x_15:
[----:B------:R-:W-:Y:S01]  /*0db0*/  VOTEU.ALL UP0, P0 ;  /* 0x0000000000ff7886 */ /* 0x000fe20000000000 */
[----:B------:R-:W3:Y:S01]  /*0dc0*/  LDCU UR8, c[0x0][0x36c] ;  /* 0x00006d80ff0877ac */ /* 0x000ee20008000800 */
[----:B------:R-:W-:Y:S01]  /*0dd0*/  NOP ;  /* 0x0000000000007918 */ /* 0x000fe20000000000 */
[----:B------:R-:W-:Y:S01]  /*0de0*/  LOP3.LUT R2, R0, 0x1f, RZ, 0xc0, !PT ;  /* 0x0000001f00027812 */ /* 0x000fe200078ec0ff */
[----:B--2---:R-:W-:Y:S01]  /*0df0*/  UMOV UR12, 0x20 ;  /* 0x00000020000c7882 */ /* 0x004fe20000000000 */
[----:B------:R-:W-:Y:S01]  /*0e00*/  @!UP0 UMOV UR6, 0x400 ;  /* 0x0000040000068882 */ /* 0x000fe20000000000 */
[----:B------:R-:W-:-:S04]  /*0e10*/  @!UP0 UIADD3 UR12, UPT, UPT, -UR12, 0x100000, URZ ;  /* 0x001000000c0c8890 */ /* 0x000fc8000fffe1ff */
[----:B------:R-:W-:Y:S02]  /*0e20*/  @!UP0 USHF.L.U32 UR13, UR12, 0xb, URZ ;  /* 0x0000000b0c0d8899 */ /* 0x000fe400080006ff */
[----:B------:R-:W-:Y:S02]  /*0e30*/  @!UP0 USHF.L.U32 UR12, UR12, 0x1, URZ ;  /* 0x000000010c0c8899 */ /* 0x000fe400080006ff */
[----:B------:R-:W-:Y:S01]  /*0e40*/  @!UP0 ULEA UR6, UR46, UR6, 0x18 ;  /* 0x000000062e068291 */ /* 0x000fe2000f8ec0ff */
[----:B------:R-:W-:Y:S01]  /*0e50*/  VOTEU.ALL UP0, P0 ;  /* 0x0000000000ff7886 */ /* 0x000fe20000000000 */
[----:B------:R-:W-:Y:S01]  /*0e60*/  UISETP.NE.AND UP4, UPT, UR10, URZ, UPT ;  /* 0x000000ff0a00728c */ /* 0x000fe2000bf85270 */
[----:B------:R-:W2:Y:S09]  /*0e70*/  FENCE.VIEW.ASYNC.S ;  /* 0x00000000000073c6 */ /* 0x000eb20000000000 */
[----:B--2---:R2:W1:Y:S01]  /*0e80*/  @!UP0 SYNCS.EXCH.64 URZ, [UR6+0x160], UR12 ;  /* 0x0001600c06ff85b2 */ /* 0x0044620008000100 */
[----:B---3--:R-:W-:-:S09]  /*0e90*/  UISETP.EQ.U32.AND UP0, UPT, UR8, 0x1, UPT ;  /* 0x000000010800788c */ /* 0x008fd2000bf02070 */
[----:B------:R-:W-:Y:S05]  /*0ea0*/  BRA.U !UP0, `(.L_x_16) ;  /* 0x0000000108087547 */ /* 0x000fea000b800000 */
[----:B-1--4-:R-:W-:Y:S01]  /*0eb0*/  UCGABAR_ARV ;  /* 0x00000000000079c7 */ /* 0x012fe20008000000 */
[----:B------:R-:W-:Y:S05]  /*0ec0*/  BRA `(.L_x_17) ;  /* 0x0000000000047947 */ /* 0x000fea0003800000 */
.L_x_16:
[----:B-1--4-:R-:W-:Y:S01]  /*0ed0*/  NOP ;  /* 0x0000000000007918 */ /* 0x012fe20000000000 */
.L_x_17:
[----:B------:R-:W1:Y:S01]  /*0ee0*/  S2R R4, SR_CTAID.Y ;  /* 0x0000000000047919 */ /* 0x000e620000002600 */
[----:B------:R-:W-:-:S05]  /*0ef0*/  CS2R.32 R97, SR_CgaSize ;  /* 0x0000000000617805 */ /* 0x000fca0000008a00 */
[----:B------:R-:W-:-:S05]  /*0f00*/  IMAD R97, R97, -0xa0, RZ ;  /* 0xffffff6061617824 */ /* 0x000fca00078e02ff */
[----:B--2---:R-:W-:-:S14]  /*0f10*/  R2UR UR6, R97 ;  /* 0x00000000610672ca */ /* 0x004fdc00000e0000 */
[----:B------:R-:W2:Y:S01]  /*0f20*/  LDCU UR6, c[0x0][UR6+0x2b4] ;  /* 0x00005680060677ac */ /* 0x000ea20008000800 */
[----:B------:R-:W-:-:S05]  /*0f30*/  CS2R.32 R3, SR_CgaSize ;  /* 0x0000000000037805 */ /* 0x000fca0000008a00 */
[----:B------:R-:W-:-:S06]  /*0f40*/  IMAD R3, R3, -0xa0, RZ ;  /* 0xffffff6003037824 */ /* 0x000fcc00078e02ff */
[----:B------:R-:W3:Y:S01]  /*0f50*/  LDC R3, c[0x0][R3+0x2a4] ;  /* 0x0000a90003037b82 */ /* 0x000ee20000000800 */
[----:B------:R-:W-:Y:S01]  /*0f60*/  PRMT R13, RZ, 0x7610, R13 ;  /* 0x00007610ff0d7816 */ /* 0x000fe2000000000d */
[----:B------:R-:W4:Y:S01]  /*0f70*/  S2R R5, SR_CTAID.X ;  /* 0x0000000000057919 */ /* 0x000f220000002500 */
[----:B------:R-:W-:-:S05]  /*0f80*/  CS2R.32 R97, SR_CgaSize ;  /* 0x0000000000617805 */ /* 0x000fca0000008a00 */
[----:B------:R-:W-:-:S05]  /*0f90*/  IMAD R97, R97, -0xa0, RZ ;  /* 0xffffff6061617824 */ /* 0x000fca00078e02ff */
[----:B------:R-:W-:-:S14]  /*0fa0*/  R2UR UR8, R97 ;  /* 0x00000000610872ca */ /* 0x000fdc00000e0000 */
[----:B------:R-:W3:Y:S01]  /*0fb0*/  LDCU UR8, c[0x0][UR8+0x2b0] ;  /* 0x00005600080877ac */ /* 0x000ee20008000800 */
[----:B------:R-:W-:Y:S01]  /*0fc0*/  PRMT R12, RZ, 0x7610, R12 ;  /* 0x00007610ff0c7816 */ /* 0x000fe2000000000c */
[----:B------:R-:W-:Y:S01]  /*0fd0*/  UISETP.NE.AND UP1, UPT, UR10, 0x2, UPT ;  /* 0x000000020a00788c */ /* 0x000fe2000bf25270 */
[----:B------:R-:W2:Y:S01]  /*0fe0*/  LDC R14, c[0x0][0xb24] ;  /* 0x0002c900ff0e7b82 */ /* 0x000ea20000000800 */
[----:B------:R-:W-:-:S05]  /*0ff0*/  CS2R.32 R6, SR_CgaSize ;  /* 0x0000000000067805 */ /* 0x000fca0000008a00 */
[----:B------:R-:W-:-:S06]  /*1000*/  IMAD R6, R6, -0xa0, RZ ;  /* 0xffffff6006067824 */ /* 0x000fcc00078e02ff */
[----:B------:R-:W3:Y:S08]  /*1010*/  LDC R6, c[0x0][R6+0x2a0] ;  /* 0x0000a80006067b82 */ /* 0x000ef00000000800 */
[----:B------:R-:W3:Y:S01]  /*1020*/  LDC R40, c[0x0][0xb24] ;  /* 0x0002c900ff287b82 */ /* 0x000ee20000000800 */
[----:B-1----:R-:W-:-:S07]  /*1030*/  I2FP.F32.U32 R96, R4 ;  /* 0x0000000400607245 */ /* 0x002fce0000201000 */
[----:B------:R-:W1:Y:S01]  /*1040*/  S2UR UR36, SR_CTAID.Z ;  /* 0x00000000002479c3 */ /* 0x000e620000002700 */
[----:B--2---:R-:W-:Y:S02]  /*1050*/  ISETP.GE.AND P0, PT, R14, 0x1, PT ;  /* 0x000000010e00780c */ /* 0x004fe40003f06270 */
[----:B----4-:R-:W-:Y:S01]  /*1060*/  I2FP.F32.U32 R97, R5 ;  /* 0x0000000500617245 */ /* 0x010fe20000201000 */
[----:B------:R-:W-:Y:S01]  /*1070*/  FMUL R96, R96, UR6 ;  /* 0x0000000660607c20 */ /* 0x000fe20008400000 */
[----:B------:R-:W2:Y:S03]  /*1080*/  LDCU UR6, c[0x0][0xb30] ;  /* 0x00016600ff0677ac */ /* 0x000ea60008000800 */
[----:B---3--:R-:W-:Y:S02]  /*1090*/  FMUL R97, R97, UR8 ;  /* 0x0000000861617c20 */ /* 0x008fe40008400000 */
[----:B------:R-:W3:Y:S08]  /*10a0*/  F2I.U32.TRUNC.NTZ R96, R96 ;  /* 0x0000006000607305 */ /* 0x000ef0000020f000 */
[----:B------:R-:W4:Y:S01]  /*10b0*/  F2I.U32.TRUNC.NTZ R97, R97 ;  /* 0x0000006100617305 */ /* 0x000f22000020f000 */
[----:B--2---:R-:W-:Y:S01]  /*10c0*/  UISETP.NE.AND UP2, UPT, UR6, 0x1, UPT ;  /* 0x000000010600788c */ /* 0x004fe2000bf45270 */
[----:B---3--:R-:W-:-:S05]  /*10d0*/  IADD3 R96, PT, PT, -R96, RZ, RZ ;  /* 0x000000ff60607210 */ /* 0x008fca0007ffe1ff */
[----:B------:R-:W-:Y:S02]  /*10e0*/  IMAD R96, R3, R96, R4 ;  /* 0x0000006003607224 */ /* 0x000fe400078e0204 */
[----:B------:R-:W-:Y:S02]  /*10f0*/  IMAD.MOV.U32 R3, RZ, RZ, R5 ;  /* 0x000000ffff037224 */ /* 0x000fe400078e0005 */
[----:B----4-:R-:W-:-:S04]  /*1100*/  IMAD.MOV R97, RZ, RZ, -R97 ;  /* 0x000000ffff617224 */ /* 0x010fc800078e0a61 */
[----:B------:R-:W-:Y:S01]  /*1110*/  IMAD R97, R6, R97, R5 ;  /* 0x0000006106617224 */ /* 0x000fe200078e0205 */
[----:B-1----:R-:W-:Y:S06]  /*1120*/  BRA.U UP4, `(.L_x_18) ;  /* 0x0000000104287547 */ /* 0x002fec000b800000 */
[----:B------:R-:W-:Y:S01]  /*1130*/  ISETP.NE.AND P1, PT, R96, RZ, PT ;  /* 0x000000ff6000720c */ /* 0x000fe20003f25270 */
[----:B------:R-:W-:Y:S01]  /*1140*/  IMAD.MOV.U32 R6, RZ, RZ, 0x3 ;  /* 0x00000003ff067424 */ /* 0x000fe200078e00ff */
[C---:B------:R-:W-:Y:S02]  /*1150*/  LOP3.LUT R7, R97.reuse, 0xfffffffe, RZ, 0xc0, !PT ;  /* 0xfffffffe61077812 */ /* 0x040fe400078ec0ff */
[----:B------:R-:W-:Y:S02]  /*1160*/  ISETP.LT.U32.OR P1, PT, R97, 0x2, !P1 ;  /* 0x000000026100780c */ /* 0x000fe40004f21470 */
[----:B------:R-:W-:Y:S02]  /*1170*/  SHF.L.U32 R6, R6, R7, RZ ;  /* 0x0000000706067219 */ /* 0x000fe400000006ff */
[----:B------:R-:W-:Y:S02]  /*1180*/  SEL R9, RZ, 0x1, !P1 ;  /* 0x00000001ff097807 */ /* 0x000fe40004800000 */
[----:B------:R-:W-:-:S02]  /*1190*/  SEL R8, RZ, 0x2, !P1 ;  /* 0x00000002ff087807 */ /* 0x000fc40004800000 */
[----:B------:R-:W-:-:S03]  /*11a0*/  PRMT R12, R6, 0x7610, R12 ;  /* 0x00007610060c7816 */ /* 0x000fc6000000000c */
[----:B------:R-:W-:-:S05]  /*11b0*/  IMAD.IADD R8, R9, 0x1, R8 ;  /* 0x0000000109087824 */ /* 0x000fca00078e0208 */
[----:B------:R-:W-:Y:S02]  /*11c0*/  PRMT R13, R8, 0x7610, R13 ;  /* 0x00007610080d7816 */ /* 0x000fe4000000000d */
.L_x_18:
[----:B------:R-:W-:Y:S05]  /*11d0*/  @!P0 BRA `(.L_x_19) ;  /* 0x0000000000b88947 */ /* 0x000fea0003800000 */
[----:B------:R-:W1:Y:S01]  /*11e0*/  LDC.64 R8, c[0x0][0xb18] ;  /* 0x0002c600ff087b82 */ /* 0x000e620000000a00 */
[----:B------:R-:W-:-:S07]  /*11f0*/  ISETP.NE.AND P0, PT, R14, 0x1, PT ;  /* 0x000000010e00780c */ /* 0x000fce0003f05270 */
[----:B------:R-:W2:Y:S08]  /*1200*/  LDC R15, c[0x0][0xb0c] ;  /* 0x0002c300ff0f7b82 */ /* 0x000eb00000000800 */
[----:B------:R-:W3:Y:S08]  /*1210*/  LDC R17, c[0x0][0x370] ;  /* 0x0000dc00ff117b82 */ /* 0x000ef00000000800 */
[----:B------:R-:W4:Y:S01]  /*1220*/  LDC R16, c[0x0][0x374] ;  /* 0x0000dd00ff107b82 */ /* 0x000f220000000800 */
[----:B-1----:R-:W-:-:S07]  /*1230*/  ISETP.NE.AND P1, PT, R8, 0x1, PT ;  /* 0x000000010800780c */ /* 0x002fce0003f25270 */
[----:B------:R-:W3:Y:S01]  /*1240*/  LDC.64 R10, c[0x0][0xb10] ;  /* 0x0002c400ff0a7b82 */ /* 0x000ee20000000a00 */
[----:B--2---:R-:W-:-:S07]  /*1250*/  ISETP.NE.AND P2, PT, R15, 0x1, PT ;  /* 0x000000010f00780c */ /* 0x004fce0003f45270 */
[----:B------:R-:W1:Y:S08]  /*1260*/  LDC R3, c[0x0][0xb20] ;  /* 0x0002c800ff037b82 */ /* 0x000e700000000800 */
[----:B------:R-:W2:Y:S01]  /*1270*/  LDC.64 R6, c[0x0][0xb28] ;  /* 0x0002ca00ff067b82 */ /* 0x000ea20000000a00 */
[----:B----4-:R-:W-:-:S04]  /*1280*/  IMAD.HI.U32 R18, R16, R9, RZ ;  /* 0x0000000910127227 */ /* 0x010fc800078e00ff */
[----:B------:R-:W-:-:S04]  /*1290*/  IMAD.HI.U32 R9, R4, R9, RZ ;  /* 0x0000000904097227 */ /* 0x000fc800078e00ff */
[----:B---3--:R-:W-:-:S05]  /*12a0*/  IMAD.HI.U32 R19, R17, R10, RZ ;  /* 0x0000000a11137227 */ /* 0x008fca00078e00ff */
[----:B------:R-:W-:Y:S01]  /*12b0*/  @P2 SHF.R.U32.HI R17, RZ, R11, R19 ;  /* 0x0000000bff112219 */ /* 0x000fe20000011613 */
[C---:B------:R-:W-:Y:S01]  /*12c0*/  IMAD.HI.U32 R19, R5.reuse, R10, RZ ;  /* 0x0000000a05137227 */ /* 0x040fe200078e00ff */
[-C--:B-1----:R-:W-:Y:S02]  /*12d0*/  @P1 SHF.R.U32.HI R16, RZ, R3.reuse, R18 ;  /* 0x00000003ff101219 */ /* 0x082fe40000011612 */
[----:B------:R-:W-:Y:S02]  /*12e0*/  SHF.R.U32.HI R9, RZ, R3, R9 ;  /* 0x00000003ff097219 */ /* 0x000fe40000011609 */
[----:B------:R-:W-:Y:S02]  /*12f0*/  SHF.R.U32.HI R19, RZ, R11, R19 ;  /* 0x0000000bff137219 */ /* 0x000fe40000011613 */
[----:B------:R-:W-:Y:S01]  /*1300*/  SEL R9, R4, R9, !P1 ;  /* 0x0000000904097207 */ /* 0x000fe20004800000 */
[----:B--2---:R-:W-:Y:S01]  /*1310*/  IMAD.HI.U32 R18, R16, R6, RZ ;  /* 0x0000000610127227 */ /* 0x004fe200078e00ff */
[----:B------:R-:W-:-:S03]  /*1320*/  SEL R3, R5, R19, !P2 ;  /* 0x0000001305037207 */ /* 0x000fc60005000000 */
[----:B------:R-:W-:Y:S01]  /*1330*/  IMAD.HI.U32 R10, R17, R6, RZ ;  /* 0x00000006110a7227 */ /* 0x000fe200078e00ff */
[----:B------:R-:W-:-:S04]  /*1340*/  @P0 SHF.R.U32.HI R16, RZ, R7, R18 ;  /* 0x00000007ff100219 */ /* 0x000fc80000011612 */
[----:B------:R-:W-:Y:S01]  /*1350*/  @P0 SHF.R.U32.HI R17, RZ, R7, R10 ;  /* 0x00000007ff110219 */ /* 0x000fe2000001160a */
[----:B------:R-:W-:-:S04]  /*1360*/  IMAD R16, R16, R14, RZ ;  /* 0x0000000e10107224 */ /* 0x000fc800078e02ff */
[----:B------:R-:W-:Y:S01]  /*1370*/  IMAD R10, R17, R14, RZ ;  /* 0x0000000e110a7224 */ /* 0x000fe200078e02ff */
[----:B------:R-:W-:-:S04]  /*1380*/  ISETP.GE.AND P1, PT, R9, R16, PT ;  /* 0x000000100900720c */ /* 0x000fc80003f26270 */
[----:B------:R-:W-:Y:S01]  /*1390*/  ISETP.GE.OR P1, PT, R3, R10, P1 ;  /* 0x0000000a0300720c */ /* 0x000fe20000f26670 */
[----:B------:R-:W-:-:S05]  /*13a0*/  IMAD.HI.U32 R10, R9, R6, RZ ;  /* 0x00000006090a7227 */ /* 0x000fca00078e00ff */
[----:B------:R-:W-:-:S04]  /*13b0*/  SHF.R.U32.HI R10, RZ, R7, R10 ;  /* 0x00000007ff0a7219 */ /* 0x000fc8000001160a */
[----:B------:R-:W-:-:S03]  /*13c0*/  SEL R10, R9, R10, !P0 ;  /* 0x0000000a090a7207 */ /* 0x000fc60004000000 */
[----:B------:R-:W-:Y:S01]  /*13d0*/  @!P1 IMAD.HI.U32 R11, R3, R6, RZ ;  /* 0x00000006030b9227 */ /* 0x000fe200078e00ff */
[----:B------:R-:W-:-:S04]  /*13e0*/  IADD3 R6, PT, PT, -R10, RZ, RZ ;  /* 0x000000ff0a067210 */ /* 0x000fc80007ffe1ff */
[----:B------:R-:W-:Y:S01]  /*13f0*/  @!P1 SHF.R.U32.HI R7, RZ, R7, R11 ;  /* 0x00000007ff079219 */ /* 0x000fe2000001160b */
[----:B------:R-:W-:Y:S01]  /*1400*/  IMAD R6, R14, R6, R9 ;  /* 0x000000060e067224 */ /* 0x000fe200078e0209 */
[----:B------:R-:W-:Y:S02]  /*1410*/  IADD3 R11, PT, PT, -R9, RZ, RZ ;  /* 0x000000ff090b7210 */ /* 0x000fe40007ffe1ff */
[----:B------:R-:W-:-:S03]  /*1420*/  @!P1 SEL R7, R3, R7, !P0 ;  /* 0x0000000703079207 */ /* 0x000fc60004000000 */
[----:B------:R-:W-:Y:S02]  /*1430*/  IMAD R4, R8, R11, R4 ;  /* 0x0000000b08047224 */ /* 0x000fe400078e0204 */
[--C-:B------:R-:W-:Y:S02]  /*1440*/  @!P1 IMAD.IADD R10, R10, 0x1, -R7.reuse ;  /* 0x000000010a0a9824 */ /* 0x100fe400078e0a07 */
[----:B------:R-:W-:Y:S01]  /*1450*/  @!P1 IMAD R7, R6, R17, R7 ;  /* 0x0000001106079224 */ /* 0x000fe200078e0207 */
[----:B------:R-:W-:Y:S01]  /*1460*/  IADD3 R6, PT, PT, -R3, RZ, RZ ;  /* 0x000000ff03067210 */ /* 0x000fe20007ffe1ff */
[----:B------:R-:W-:Y:S02]  /*1470*/  @!P1 IMAD R9, R10, R14, R3 ;  /* 0x0000000e0a099224 */ /* 0x000fe400078e0203 */
[----:B------:R-:W-:Y:S02]  /*1480*/  @!P1 IMAD.MOV.U32 R3, RZ, RZ, R7 ;  /* 0x000000ffff039224 */ /* 0x000fe400078e0007 */
[----:B------:R-:W-:-:S02]  /*1490*/  IMAD R6, R15, R6, R5 ;  /* 0x000000060f067224 */ /* 0x000fc400078e0205 */
[----:B------:R-:W-:Y:S02]  /*14a0*/  IMAD R4, R9, R8, R4 ;  /* 0x0000000809047224 */ /* 0x000fe400078e0204 */
[----:B------:R-:W-:Y:S02]  /*14b0*/  IMAD R3, R3, R15, R6 ;  /* 0x0000000f03037224 */ /* 0x000fe400078e0206 */
.L_x_19:
[----:B------:R-:W-:Y:S05]  /*14c0*/  BRA.U UP2, `(.L_x_20) ;  /* 0x0000000102407547 */ /* 0x000fea000b800000 */
[----:B------:R-:W1:Y:S08]  /*14d0*/  LDC.64 R8, c[0x0][0xb10] ;  /* 0x0002c400ff087b82 */ /* 0x000e700000000a00 */
[----:B------:R-:W2:Y:S08]  /*14e0*/  LDC.64 R6, c[0x0][0xb18] ;  /* 0x0002c600ff067b82 */ /* 0x000eb00000000a00 */
[----:B------:R-:W3:Y:S08]  /*14f0*/  LDC R10, c[0x0][0xb20] ;  /* 0x0002c800ff0a7b82 */ /* 0x000ef00000000800 */
[----:B------:R-:W4:Y:S01]  /*1500*/  LDC R11, c[0x0][0xb0c] ;  /* 0x0002c300ff0b7b82 */ /* 0x000f220000000800 */
[----:B-1----:R-:W-:-:S05]  /*1510*/  IMAD.HI.U32 R8, R3, R8, RZ ;  /* 0x0000000803087227 */ /* 0x002fca00078e00ff */
[----:B------:R-:W-:Y:S01]  /*1520*/  SHF.R.U32.HI R8, RZ, R9, R8 ;  /* 0x00000009ff087219 */ /* 0x000fe20000011608 */
[----:B--2---:R-:W-:Y:S01]  /*1530*/  IMAD.HI.U32 R7, R4, R7, RZ ;  /* 0x0000000704077227 */ /* 0x004fe200078e00ff */
[----:B------:R-:W-:-:S04]  /*1540*/  ISETP.NE.AND P0, PT, R6, 0x1, PT ;  /* 0x000000010600780c */ /* 0x000fc80003f05270 */
[----:B---3--:R-:W-:-:S04]  /*1550*/  SHF.R.U32.HI R7, RZ, R10, R7 ;  /* 0x0000000aff077219 */ /* 0x008fc80000011607 */
[----:B------:R-:W-:Y:S02]  /*1560*/  SEL R7, R4, R7, !P0 ;  /* 0x0000000704077207 */ /* 0x000fe40004000000 */
[----:B----4-:R-:W-:-:S04]  /*1570*/  ISETP.NE.AND P1, PT, R11, 0x1, PT ;  /* 0x000000010b00780c */ /* 0x010fc80003f25270 */
[----:B------:R-:W-:-:S05]  /*1580*/  SEL R9, R3, R8, !P1 ;  /* 0x0000000803097207 */ /* 0x000fca0004800000 */
[----:B------:R-:W-:Y:S02]  /*1590*/  IMAD.IADD R8, R7, 0x1, -R9 ;  /* 0x0000000107087824 */ /* 0x000fe400078e0a09 */
[----:B------:R-:W-:Y:S02]  /*15a0*/  IMAD.IADD R7, R9, 0x1, -R7 ;  /* 0x0000000109077824 */ /* 0x000fe400078e0a07 */
[----:B------:R-:W-:Y:S02]  /*15b0*/  IMAD R3, R8, R11, R3 ;  /* 0x0000000b08037224 */ /* 0x000fe400078e0203 */
[----:B------:R-:W-:Y:S02]  /*15c0*/  IMAD R4, R7, R6, R4 ;  /* 0x0000000607047224 */ /* 0x000fe400078e0204 */
.L_x_20:
[----:B------:R-:W-:Y:S05]  /*15d0*/  BRA.U !UP0, `(.L_x_21) ;  /* 0x00000001080c7547 */ /* 0x000fea000b800000 */
[----:B------:R-:W-:Y:S01]  /*15e0*/  UCGABAR_WAIT ;  /* 0x0000000000007dc7 */ /* 0x000fe20008000000 */
[----:B------:R-:W-:Y:S01]  /*15f0*/  CCTL.IVALL ;  /* 0x00000000ff00798f */ /* 0x000fe20002000000 */
[----:B------:R-:W-:Y:S05]  /*1600*/  BRA `(.L_x_22) ;  /* 0x0000000000047947 */ /* 0x000fea0003800000 */
.L_x_21:
[----:B------:R-:W-:Y:S06]  /*1610*/  BAR.SYNC.DEFER_BLOCKING 0x0 ;  /* 0x0000000000007b1d */ /* 0x000fec0000010000 */
.L_x_22:
[----:B------:R-:W-:Y:S05]  /*1620*/  BRA.U UP1, `(.L_x_23) ;  /* 0x0000001501887547 */ /* 0x000fea000b800000 */
[----:B------:R-:W1:Y:S01]  /*1630*/  LDCU UR15, c[0x0][0x38c] ;  /* 0x00007180ff0f77ac */ /* 0x000e620008000800 */
[----:B------:R-:W2:Y:S01]  /*1640*/  LDC R8, c[0x0][0x370] ;  /* 0x0000dc00ff087b82 */ /* 0x000ea20000000800 */
[C---:B------:R-:W-:Y:S02]  /*1650*/  IMAD.SHL.U32 R17, R5.reuse, 0x20, RZ ;  /* 0x0000002005117824 */ /* 0x040fe400078e00ff */
[----:B------:R-:W-:Y:S01]  /*1660*/  HFMA2 R15, -RZ, RZ, 0, 5.9604644775390625e-08 ;  /* 0x00000001ff0f7431 */ /* 0x000fe200000001ff */
[----:B------:R-:W-:Y:S01]  /*1670*/  UISETP.NE.AND UP1, UPT, UR10, URZ, UPT ;  /* 0x000000ff0a00728c */ /* 0x000fe2000bf25270 */
[----:B------:R-:W-:Y:S01]  /*1680*/  ISETP.NE.AND P4, PT, R2, RZ, P5 ;  /* 0x000000ff0200720c */ /* 0x000fe20002f85270 */
[----:B------:R-:W-:Y:S01]  /*1690*/  IMAD.SHL.U32 R16, R5, 0x80, RZ ;  /* 0x0000008005107824 */ /* 0x000fe200078e00ff */
[----:B------:R-:W-:Y:S01]  /*16a0*/  CS2R R12, SRZ ;  /* 0x00000000000c7805 */ /* 0x000fe2000001ff00 */
[----:B------:R-:W-:Y:S01]  /*16b0*/  IMAD.MOV.U32 R14, RZ, RZ, RZ ;  /* 0x000000ffff0e7224 */ /* 0x000fe200078e00ff */
[----:B------:R-:W3:Y:S01]  /*16c0*/  LDC R0, c[0x0][0x374] ;  /* 0x0000dd00ff007b82 */ /* 0x000ee20000000800 */
[----:B------:R-:W-:Y:S01]  /*16d0*/  MOV R11, 0x1 ;  /* 0x00000001000b7802 */ /* 0x000fe20000000f00 */
[----:B------:R-:W4:Y:S01]  /*16e0*/  LDCU.64 UR24, c[0x0][0x348] ;  /* 0x00006900ff1877ac */ /* 0x000f220008000a00 */
[----:B------:R-:W-:Y:S01]  /*16f0*/  LOP3.LUT R17, R17, 0x20, RZ, 0xc0, !PT ;  /* 0x0000002011117812 */ /* 0x000fe200078ec0ff */
[----:B------:R-:W-:Y:S01]  /*1700*/  USEL UR7, UR7, 0x2, UP1 ;  /* 0x0000000207077887 */ /* 0x000fe20008800000 */
[----:B------:R-:W-:Y:S01]  /*1710*/  UMOV UR13, URZ ;  /* 0x000000ff000d7c82 */ /* 0x000fe20008000000 */
[----:B-1----:R-:W-:-:S04]  /*1720*/  UIADD3 UR4, UPT, UPT, UR15, 0x3f, URZ ;  /* 0x0000003f0f047890 */ /* 0x002fc8000fffe0ff */
[----:B------:R-:W-:-:S04]  /*1730*/  USHF.R.S32.HI UR22, URZ, 0x1f, UR4 ;  /* 0x0000001fff167899 */ /* 0x000fc80008011404 */
[----:B------:R-:W-:Y:S02]  /*1740*/  ULEA.HI UR22, UR22, UR4, URZ, 0x6 ;  /* 0x0000000416167291 */ /* 0x000fe4000f8f30ff */
[----:B------:R-:W-:Y:S02]  /*1750*/  UIADD3 UR4, UPT, UPT, UR15, -0x1, URZ ;  /* 0xffffffff0f047890 */ /* 0x000fe4000fffe0ff */
[----:B------:R-:W-:Y:S02]  /*1760*/  USHF.R.S32.HI UR22, URZ, 0x6, UR22 ;  /* 0x00000006ff167899 */ /* 0x000fe40008011416 */
[----:B------:R-:W-:Y:S02]  /*1770*/  UISETP.GE.U32.AND UP2, UPT, UR4, -0x7f, UPT ;  /* 0xffffff810400788c */ /* 0x000fe4000bf46070 */
[----:B------:R-:W-:Y:S02]  /*1780*/  UISETP.LT.U32.AND UP0, UPT, UR22, 0xa, UPT ;  /* 0x0000000a1600788c */ /* 0x000fe4000bf01070 */
[----:B------:R-:W-:-:S02]  /*1790*/  UIADD3 UR15, UPT, UPT, UR15, 0x7e, URZ ;  /* 0x0000007e0f0f7890 */ /* 0x000fc4000fffe0ff */
[----:B------:R-:W-:-:S04]  /*17a0*/  USEL UR21, UR22, 0xa, UP0 ;  /* 0x0000000a16157887 */ /* 0x000fc80008000000 */
[----:B------:R-:W-:Y:S02]  /*17b0*/  UIADD3 UR6, UPT, UPT, UR21, -0x1, URZ ;  /* 0xffffffff15067890 */ /* 0x000fe4000fffe0ff */
[----:B------:R-:W-:Y:S02]  /*17c0*/  @UP2 UIADD3 UR6, UPT, UPT, UR21, URZ, URZ ;  /* 0x000000ff15062290 */ /* 0x000fe4000fffe0ff */
[----:B------:R-:W-:Y:S02]  /*17d0*/  UIADD3 UR14, UPT, UPT, UR22, -UR21, URZ ;  /* 0x80000015160e7290 */ /* 0x000fe4000fffe0ff */
[----:B------:R-:W-:Y:S02]  /*17e0*/  UIADD3 UR5, UPT, UPT, UR6, 0x1, URZ ;  /* 0x0000000106057890 */ /* 0x000fe4000fffe0ff */
[----:B--2-4-:R-:W-:-:S12]  /*17f0*/  UIADD3 UR6, UPT, UPT, -UR6, URZ, URZ ;  /* 0x000000ff06067290 */ /* 0x014fd8000fffe1ff */
.L_x_43:
[----:B------:R-:W-:Y:S01]  /*1800*/  UISETP.NE.AND UP0, UPT, UR46, URZ, UPT ;  /* 0x000000ff2e00728c */ /* 0x000fe2000bf05270 */
[----:B------:R-:W1:Y:S08]  /*1810*/  S2UR UR46, SR_CgaCtaId ;  /* 0x00000000002e79c3 */ /* 0x000e700000008800 */
[----:B------:R-:W-:Y:S05]  /*1820*/  BRA.U UP0, `(.L_x_24) ;  /* 0x0000000100347547 */ /* 0x000fea000b800000 */
[----:B------:R-:W2:Y:S01]  /*1830*/  S2R R2, SR_CgaCtaId ;  /* 0x0000000000027919 */ /* 0x000ea20000008800 */
[----:B------:R-:W-:-:S04]  /*1840*/  MOV R5, 0x400 ;  /* 0x0000040000057802 */ /* 0x000fc80000000f00 */
[----:B--2---:R-:W-:Y:S02]  /*1850*/  LEA R2, R2, R5, 0x18 ;  /* 0x0000000502027211 */ /* 0x004fe400078ec0ff */
[----:B------:R-:W-:-:S03]  /*1860*/  SHF.L.U32 R5, R11, 0x1f, RZ ;  /* 0x0000001f0b057819 */ /* 0x000fc600000006ff */
[----:B------:R-:W-:-:S04]  /*1870*/  IMAD R2, R12, 0x8, R2 ;  /* 0x000000080c027824 */ /* 0x000fc800078e0202 */
[----:B------:R-:W2:Y:S02]  /*1880*/  SYNCS.PHASECHK.TRANS64.TRYWAIT P0, [R2+URZ+0x150], R5 ;  /* 0x00015005020075a7 */ /* 0x000ea400080011ff */
[----:B--2---:R-:W-:Y:S05]  /*1890*/  @!P0 BRA `(.L_x_25) ;  /* 0x00000068007c8947 */ /* 0x004fea0003800000 */
.L_x_142:
[----:B------:R-:W-:Y:S01]  /*18a0*/  VIADD R12, R12, 0x1 ;  /* 0x000000010c0c7836 */ /* 0x000fe20000000000 */
[----:B------:R2:W-:Y:S04]  /*18b0*/  SYNCS.ARRIVE.TRANS64.A1T0 RZ, [R2+URZ+0x140], RZ ;  /* 0x000140ff02ff79a7 */ /* 0x0005e800081000ff */
[----:B------:R-:W-:-:S04]  /*18c0*/  ISETP.NE.AND P0, PT, R12, 0x2, PT ;  /* 0x000000020c00780c */ /* 0x000fc80003f05270 */
[----:B------:R-:W-:Y:S02]  /*18d0*/  SEL R12, R12, RZ, P0 ;  /* 0x000000ff0c0c7207 */ /* 0x000fe40000000000 */
[----:B--2---:R-:W-:-:S04]  /*18e0*/  SEL R2, RZ, 0x1, P0 ;  /* 0x00000001ff027807 */ /* 0x004fc80000000000 */
[----:B------:R-:W-:-:S07]  /*18f0*/  LOP3.LUT R11, R11, R2, RZ, 0x3c, !PT ;  /* 0x000000020b0b7212 */ /* 0x000fce00078e3cff */
.L_x_24:
[----:B------:R-:W-:Y:S01]  /*1900*/  UMOV UR4, 0x400 ;  /* 0x0000040000047882 */ /* 0x000fe20000000000 */
[----:B------:R-:W-:Y:S01]  /*1910*/  SHF.L.U32 R2, R15, 0x1f, RZ ;  /* 0x0000001f0f027819 */ /* 0x000fe200000006ff */
[----:B-1----:R-:W-:Y:S01]  /*1920*/  ULEA UR4, UR46, UR4, 0x18 ;  /* 0x000000042e047291 */ /* 0x002fe2000f8ec0ff */
[----:B------:R-:W-:Y:S01]  /*1930*/  R2UR UR35, R16 ;  /* 0x00000000102372ca */ /* 0x000fe200000e0000 */
[----:B------:R-:W-:Y:S01]  /*1940*/  UISETP.GE.U32.AND UP0, UPT, UR15, 0x7f, UPT ;  /* 0x0000007f0f00788c */ /* 0x000fe2000bf06070 */
[----:B------:R-:W-:Y:S01]  /*1950*/  R2UR UR11, R17 ;  /* 0x00000000110b72ca */ /* 0x000fe200000e0000 */
[----:B------:R-:W-:Y:S01]  /*1960*/  ULEA UR8, UR13, UR4, 0x3 ;  /* 0x000000040d087291 */ /* 0x000fe2000f8e18ff */
[----:B------:R-:W-:-:S08]  /*1970*/  UMOV UR23, URZ ;  /* 0x000000ff00177c82 */ /* 0x000fd00008000000 */
[----:B------:R1:W2:Y:S01]  /*1980*/  SYNCS.PHASECHK.TRANS64.TRYWAIT P0, [UR8+0x50], R2 ;  /* 0x00005002ff0075a7 */ /* 0x0002a20008001108 */
[----:B------:R-:W-:-:S13]  /*1990*/  R2UR UR8, R4 ;  /* 0x00000000040872ca */ /* 0x000fda00000e0000 */
[----:B------:R-:W-:Y:S01]  /*19a0*/  ULEA UR11, UR8, UR11, 0x6 ;  /* 0x0000000b080b7291 */ /* 0x000fe2000f8e30ff */
[----:B-1----:R-:W-:-:S05]  /*19b0*/  LEA.HI R2, R3, R3, RZ, 0x1 ;  /* 0x0000000303027211 */ /* 0x002fca00078f08ff */
[----:B------:R-:W-:-:S05]  /*19c0*/  IMAD.SHL.U32 R2, R2, 0x80, RZ ;  /* 0x0000008002027824 */ /* 0x000fca00078e00ff */
[----:B------:R-:W-:-:S04]  /*19d0*/  LOP3.LUT R2, R2, 0xffffff00, RZ, 0xc0, !PT ;  /* 0xffffff0002027812 */ /* 0x000fc800078ec0ff */
[----:B------:R-:W-:-:S13]  /*19e0*/  R2UR UR9, R2 ;  /* 0x00000000020972ca */ /* 0x000fda00000e0000 */
[----:B------:R-:W-:Y:S01]  /*19f0*/  ULOP3.LUT UR35, UR9, 0x80, UR35, 0xf8, !UPT ;  /* 0x0000008009237892 */ /* 0x000fe2000f8ef823 */
[----:B------:R-:W-:Y:S11]  /*1a00*/  BRA.U !UP0, `(.L_x_26) ;  /* 0x0000000108c07547 */ /* 0x000ff6000b800000 */
[----:B------:R-:W-:Y:S01]  /*1a10*/  UMOV UR16, UR6 ;  /* 0x0000000600107c82 */ /* 0x000fe20008000000 */
[----:B------:R-:W-:Y:S01]  /*1a20*/  UMOV UR17, UR13 ;  /* 0x0000000d00117c82 */ /* 0x000fe20008000000 */
[----:B------:R-:W-:-:S05]  /*1a30*/  UMOV UR34, URZ ;  /* 0x000000ff00227c82 */ /* 0x000fca0008000000 */
.L_x_32:
[----:B------:R-:W-:Y:S01]  /*1a40*/  ULEA UR33, UR17, UR4, 0x3 ;  /* 0x0000000411217291 */ /* 0x000fe2000f8e18ff */
[----:B------:R-:W-:Y:S01]  /*1a50*/  @P5 MOV R3, 0xa000 ;  /* 0x0000a00000035802 */ /* 0x000fe20000000f00 */
[----:B-12-4-:R-:W-:Y:S10]  /*1a60*/  @P0 BRA `(.L_x_27) ;  /* 0x00000000000c0947 */ /* 0x016ff40003800000 */
[----:B------:R-:W-:-:S04]  /*1a70*/  SHF.L.U32 R4, R15, 0x1f, RZ ;  /* 0x0000001f0f047819 */ /* 0x000fc800000006ff */
[----:B------:R-:W1:Y:S02]  /*1a80*/  SYNCS.PHASECHK.TRANS64.TRYWAIT P0, [UR33+0x50], R4 ;  /* 0x00005004ff0075a7 */ /* 0x000e640008001121 */
[----:B-1----:R-:W-:Y:S05]  /*1a90*/  @!P0 BRA `(.L_x_28) ;  /* 0x0000006800108947 */ /* 0x002fea0003800000 */
.L_x_27:
[----:B------:R2:W-:Y:S01]  /*1aa0*/  @P5 SYNCS.ARRIVE.TRANS64 RZ, [UR33], R3 ;  /* 0x00000003ffff59a7 */ /* 0x0005e20008000021 */
[----:B------:R-:W-:Y:S02]  /*1ab0*/  ULOP3.LUT UR8, UR7, 0x2, URZ, 0xfc, !UPT ;  /* 0x0000000207087892 */ /* 0x000fe4000f8efcff */
[----:B------:R-:W-:Y:S02]  /*1ac0*/  UIADD3 UR16, UPT, UPT, UR16, 0x1, URZ ;  /* 0x0000000110107890 */ /* 0x000fe4000fffe0ff */
[----:B------:R-:W-:Y:S02]  /*1ad0*/  UISETP.NE.AND UP0, UPT, UR8, 0x2, UPT ;  /* 0x000000020800788c */ /* 0x000fe4000bf05270 */
[----:B------:R-:W-:-:S07]  /*1ae0*/  UISETP.NE.AND UP2, UPT, UR16, 0x1, UPT ;  /* 0x000000011000788c */ /* 0x000fce000bf45270 */
[----:B------:R-:W-:Y:S05]  /*1af0*/  BRA.U UP0, `(.L_x_29) ;  /* 0x0000000100047547 */ /* 0x000fea000b800000 */
[----:B------:R-:W-:Y:S05]  /*1b00*/  BPT.TRAP 0x1 ;  /* 0x000000040000795c */ /* 0x000fea0000300000 */
.L_x_29:
[----:B------:R-:W-:Y:S04]  /*1b10*/  BSSY.RECONVERGENT B0, `(.L_x_30) ;  /* 0x0000003000007945 */ /* 0x000fe80003800200 */
[----:B------:R-:W-:Y:S05]  /*1b20*/  @!P4 BRA `(.L_x_31) ;  /* 0x000000000004c947 */ /* 0x000fea0003800000 */
[----:B------:R-:W-:Y:S05]  /*1b30*/  BPT.TRAP 0x1 ;  /* 0x000000040000795c */ /* 0x000fea0000300000 */
.L_x_31:
[----:B------:R-:W-:Y:S05]  /*1b40*/  BSYNC.RECONVERGENT B0 ;  /* 0x0000000000007941 */ /* 0x000fea0003800200 */
.L_x_30:
[----:B------:R-:W-:Y:S02]  /*1b50*/  UIADD3 UR13, UPT, UPT, UR17, 0x1, URZ ;  /* 0x00000001110d7890 */ /* 0x000fe4000fffe0ff */
[----:B------:R-:W-:Y:S02]  /*1b60*/  ULEA UR32, UR17, UR4, 0xe ;  /* 0x0000000411207291 */ /* 0x000fe4000f8e70ff */
[----:B------:R-:W-:Y:S02]  /*1b70*/  UISETP.NE.AND UP0, UPT, UR13, 0xa, UPT ;  /* 0x0000000a0d00788c */ /* 0x000fe4000bf05270 */
[----:B------:R-:W-:Y:S02]  /*1b80*/  UIADD3 UR28, UP1, UPT, UR24, 0x80, URZ ;  /* 0x00000080181c7890 */ /* 0x000fe4000ff3e0ff */
[----:B------:R-:W-:Y:S02]  /*1b90*/  USEL UR9, URZ, 0x1, UP0 ;  /* 0x00000001ff097887 */ /* 0x000fe40008000000 */
[----:B------:R-:W-:-:S02]  /*1ba0*/  USEL UR13, UR13, URZ, UP0 ;  /* 0x000000ff0d0d7287 */ /* 0x000fc40008000000 */
[----:B------:R-:W-:Y:S02]  /*1bb0*/  UIADD3 UR26, UP0, UPT, UR24, 0x180, URZ ;  /* 0x00000180181a7890 */ /* 0x000fe4000ff1e0ff */
[----:B------:R-:W-:Y:S01]  /*1bc0*/  ULEA UR8, UR13, UR4, 0x3 ;  /* 0x000000040d087291 */ /* 0x000fe2000f8e18ff */
[----:B------:R-:W-:Y:S01]  /*1bd0*/  LOP3.LUT R15, R15, UR9, RZ, 0x3c, !PT ;  /* 0x000000090f0f7c12 */ /* 0x000fe2000f8e3cff */
[----:B------:R-:W-:Y:S02]  /*1be0*/  ULOP3.LUT UR33, UR33, 0xfefffff8, URZ, 0xc0, !UPT ;  /* 0xfefffff821217892 */ /* 0x000fe4000f8ec0ff */
[----:B------:R-:W-:Y:S01]  /*1bf0*/  UIADD3.X UR29, UPT, UPT, URZ, UR25, URZ, UP1, !UPT ;  /* 0x00000019ff1d7290 */ /* 0x000fe20008ffe4ff */
[----:B-1----:R-:W-:Y:S01]  /*1c00*/  SHF.L.U32 R2, R15, 0x1f, RZ ;  /* 0x0000001f0f027819 */ /* 0x002fe200000006ff */
[----:B------:R-:W-:Y:S02]  /*1c10*/  UIADD3 UR32, UPT, UPT, UR32, 0x6400, URZ ;  /* 0x0000640020207890 */ /* 0x000fe4000fffe0ff */
[----:B------:R-:W-:Y:S01]  /*1c20*/  UIADD3.X UR27, UPT, UPT, URZ, UR25, URZ, UP0, !UPT ;  /* 0x00000019ff1b7290 */ /* 0x000fe200087fe4ff */
[----:B------:R1:W4:Y:S01]  /*1c30*/  SYNCS.PHASECHK.TRANS64.TRYWAIT P0, [UR8+0x50], R2 ;  /* 0x00005002ff0075a7 */ /* 0x0003220008001108 */
[----:B------:R-:W-:Y:S01]  /*1c40*/  ULEA UR8, UR17, UR4, 0xc ;  /* 0x0000000411087291 */ /* 0x000fe2000f8e60ff */
[----:B------:R-:W-:Y:S01]  /*1c50*/  UMOV UR18, 0x0 ;  /* 0x0000000000127882 */ /* 0x000fe20000000000 */
[----:B------:R-:W-:-:S02]  /*1c60*/  UMOV UR19, 0x10000000 ;  /* 0x1000000000137882 */ /* 0x000fc40000000000 */
[----:B------:R-:W-:Y:S01]  /*1c70*/  UIADD3 UR8, UPT, UPT, UR8, 0x2e400, URZ ;  /* 0x0002e40008087890 */ /* 0x000fe2000fffe0ff */
[----:B------:R2:W-:Y:S01]  /*1c80*/  UTMALDG.3D.2CTA [UR32], [UR28], desc[UR18] ;  /* 0x000012201c0075b4 */ /* 0x0005e20008211000 */
[----:B------:R-:W-:Y:S01]  /*1c90*/  UMOV UR10, UR34 ;  /* 0x00000022000a7c82 */ /* 0x000fe20008000000 */
[----:B------:R-:W-:Y:S01]  /*1ca0*/  UMOV UR12, UR36 ;  /* 0x00000024000c7c82 */ /* 0x000fe20008000000 */
[----:B------:R-:W-:Y:S01]  /*1cb0*/  UMOV UR9, UR33 ;  /* 0x0000002100097c82 */ /* 0x000fe20008000000 */
[----:B------:R-:W-:Y:S01]  /*1cc0*/  UMOV UR23, UR5 ;  /* 0x0000000500177c82 */ /* 0x000fe20008000000 */
[----:B------:R-:W-:-:S03]  /*1cd0*/  UMOV UR17, UR13 ;  /* 0x0000000d00117c82 */ /* 0x000fc60008000000 */
[----:B------:R1:W-:Y:S01]  /*1ce0*/  UTMALDG.3D.2CTA [UR8], [UR26], desc[UR18] ;  /* 0x000012081a0075b4 */ /* 0x0003e20008211000 */
[----:B--2---:R-:W-:Y:S01]  /*1cf0*/  UIADD3 UR34, UPT, UPT, UR34, 0x40, URZ ;  /* 0x0000004022227890 */ /* 0x004fe2000fffe0ff */
[----:B------:R-:W-:Y:S11]  /*1d00*/  BRA.U UP2, `(.L_x_32) ;  /* 0xfffffffd024c7547 */ /* 0x000ff6000b83ffff */
.L_x_26:
[----:B--2-4-:R-:W-:Y:S01]  /*1d10*/  PLOP3.LUT P0, PT, PT, PT, UP5, 0x80, 0x8 ;  /* 0x000000000008781c */ /* 0x014fe20003f0f058 */
[----:B-1----:R-:W-:Y:S01]  /*1d20*/  ULEA UR8, UR13, UR4, 0x3 ;  /* 0x000000040d087291 */ /* 0x002fe2000f8e18ff */
[----:B------:R-:W-:Y:S01]  /*1d30*/  SHF.L.U32 R2, R15, 0x1f, RZ ;  /* 0x0000001f0f027819 */ /* 0x000fe200000006ff */
[----:B------:R-:W-:-:S10]  /*1d40*/  UISETP.GT.AND UP0, UPT, UR22, UR21, UPT ;  /* 0x000000151600728c */ /* 0x000fd4000bf04270 */
[----:B------:R-:W-:Y:S01]  /*1d50*/  @!P0 SYNCS.ARRIVE.TRANS64.A1T0 RZ, [UR4+0xd8], RZ ;  /* 0x0000d8ffffff89a7 */ /* 0x000fe20008100004 */
[----:B------:R1:W2:Y:S01]  /*1d60*/  SYNCS.PHASECHK.TRANS64.TRYWAIT P0, [UR8+0x50], R2 ;  /* 0x00005002ff0075a7 */ /* 0x0002a20008001108 */
[----:B------:R-:W-:Y:S05]  /*1d70*/  BRA.U !UP0, `(.L_x_33) ;  /* 0x0000000108c07547 */ /* 0x000fea000b800000 */
[----:B------:R-:W-:Y:S01]  /*1d80*/  UIADD3 UR26, UPT, UPT, UR14, UR23, URZ ;  /* 0x000000170e1a7290 */ /* 0x000fe2000fffe0ff */
[----:B------:R-:W-:-:S11]  /*1d90*/  UMOV UR27, UR13 ;  /* 0x0000000d001b7c82 */ /* 0x000fd60008000000 */
.L_x_39:
[----:B------:R-:W-:Y:S01]  /*1da0*/  ULEA UR17, UR27, UR4, 0x3 ;  /* 0x000000041b117291 */ /* 0x000fe2000f8e18ff */
[----:B--2---:R-:W-:Y:S01]  /*1db0*/  @P5 MOV R3, 0xa000 ;  /* 0x0000a00000035802 */ /* 0x004fe20000000f00 */
[----:B-12---:R-:W-:Y:S10]  /*1dc0*/  @P0 BRA `(.L_x_34) ;  /* 0x00000000000c0947 */ /* 0x006ff40003800000 */
[----:B------:R-:W-:-:S04]  /*1dd0*/  SHF.L.U32 R4, R15, 0x1f, RZ ;  /* 0x0000001f0f047819 */ /* 0x000fc800000006ff */
[----:B------:R-:W2:Y:S02]  /*1de0*/  SYNCS.PHASECHK.TRANS64.TRYWAIT P0, [UR17+0x50], R4 ;  /* 0x00005004ff0075a7 */ /* 0x000ea40008001111 */
[----:B--2---:R-:W-:Y:S05]  /*1df0*/  @!P0 BRA `(.L_x_35) ;  /* 0x0000006400508947 */ /* 0x004fea0003800000 */
.L_x_34:
[----:B------:R2:W-:Y:S01]  /*1e00*/  @P5 SYNCS.ARRIVE.TRANS64 RZ, [UR17], R3 ;  /* 0x00000003ffff59a7 */ /* 0x0005e20008000011 */
[----:B------:R-:W-:-:S04]  /*1e10*/  ULOP3.LUT UR8, UR7, 0x2, URZ, 0xfc, !UPT ;  /* 0x0000000207087892 */ /* 0x000fc8000f8efcff */
[----:B------:R-:W-:-:S09]  /*1e20*/  UISETP.NE.AND UP0, UPT, UR8, 0x2, UPT ;  /* 0x000000020800788c */ /* 0x000fd2000bf05270 */
[----:B------:R-:W-:Y:S05]  /*1e30*/  BRA.U UP0, `(.L_x_36) ;  /* 0x0000000100047547 */ /* 0x000fea000b800000 */
[----:B------:R-:W-:Y:S05]  /*1e40*/  BPT.TRAP 0x1 ;  /* 0x000000040000795c */ /* 0x000fea0000300000 */
.L_x_36:
[----:B------:R-:W-:Y:S04]  /*1e50*/  BSSY.RECONVERGENT B0, `(.L_x_37) ;  /* 0x0000003000007945 */ /* 0x000fe80003800200 */
[----:B------:R-:W-:Y:S05]  /*1e60*/  @!P4 BRA `(.L_x_38) ;  /* 0x000000000004c947 */ /* 0x000fea0003800000 */
[----:B------:R-:W-:Y:S05]  /*1e70*/  BPT.TRAP 0x1 ;  /* 0x000000040000795c */ /* 0x000fea0000300000 */
.L_x_38:
[----:B------:R-:W-:Y:S05]  /*1e80*/  BSYNC.RECONVERGENT B0 ;  /* 0x0000000000007941 */ /* 0x000fea0003800200 */
.L_x_37:
        /* <DEDUP_REMOVED lines=9> */
[----:B------:R-:W-:Y:S02]  /*1f20*/  USHF.L.U32 UR18, UR23, 0x6, URZ ;  /* 0x0000000617127899 */ /* 0x000fe400080006ff */
[----:B------:R-:W-:Y:S01]  /*1f30*/  ULOP3.LUT UR17, UR17, 0xfefffff8, URZ, 0xc0, !UPT ;  /* 0xfefffff811117892 */ /* 0x000fe2000f8ec0ff */
[----:B-1----:R-:W-:Y:S01]  /*1f40*/  SHF.L.U32 R2, R15, 0x1f, RZ ;  /* 0x0000001f0f027819 */ /* 0x002fe200000006ff */
[----:B------:R-:W-:Y:S02]  /*1f50*/  UIADD3 UR16, UPT, UPT, UR16, 0x6400, URZ ;  /* 0x0000640010107890 */ /* 0x000fe4000fffe0ff */
[----:B------:R-:W-:Y:S01]  /*1f60*/  UIADD3.X UR33, UPT, UPT, URZ, UR25, URZ, UP1, !UPT ;  /* 0x00000019ff217290 */ /* 0x000fe20008ffe4ff */
[----:B------:R4:W1:Y:S01]  /*1f70*/  SYNCS.PHASECHK.TRANS64.TRYWAIT P0, [UR8+0x50], R2 ;  /* 0x00005002ff0075a7 */ /* 0x0008620008001108 */
[----:B------:R-:W-:-:S02]  /*1f80*/  ULEA UR8, UR27, UR4, 0xc ;  /* 0x000000041b087291 */ /* 0x000fc4000f8e60ff */
[----:B------:R-:W-:Y:S02]  /*1f90*/  UIADD3.X UR31, UPT, UPT, URZ, UR25, URZ, UP0, !UPT ;  /* 0x00000019ff1f7290 */ /* 0x000fe400087fe4ff */
[----:B------:R-:W-:Y:S01]  /*1fa0*/  UIADD3 UR8, UPT, UPT, UR8, 0x2e400, URZ ;  /* 0x0002e40008087890 */ /* 0x000fe2000fffe0ff */
[----:B------:R-:W-:Y:S01]  /*1fb0*/  UMOV UR28, 0x0 ;  /* 0x00000000001c7882 */ /* 0x000fe20000000000 */
[----:B------:R-:W-:Y:S01]  /*1fc0*/  UMOV UR29, 0x10000000 ;  /* 0x10000000001d7882 */ /* 0x000fe20000000000 */
[----:B------:R-:W-:Y:S01]  /*1fd0*/  UMOV UR19, UR35 ;  /* 0x0000002300137c82 */ /* 0x000fe20008000000 */
[----:B------:R-:W-:Y:S01]  /*1fe0*/  UMOV UR20, UR36 ;  /* 0x0000002400147c82 */ /* 0x000fe20008000000 */
[----:B------:R-:W-:Y:S01]  /*1ff0*/  UMOV UR12, UR36 ;  /* 0x00000024000c7c82 */ /* 0x000fe20008000000 */
[----:B------:R-:W-:Y:S01]  /*2000*/  UMOV UR9, UR17 ;  /* 0x0000001100097c82 */ /* 0x000fe20008000000 */
[----:B------:R-:W-:Y:S01]  /*2010*/  UMOV UR10, UR18 ;  /* 0x00000012000a7c82 */ /* 0x000fe20008000000 */
[----:B------:R4:W-:Y:S01]  /*2020*/  UTMALDG.3D.2CTA [UR16], [UR32], desc[UR28] ;  /* 0x00001c10200075b4 */ /* 0x0009e20008211000 */
[----:B------:R-:W-:Y:S01]  /*2030*/  UIADD3 UR23, UPT, UPT, UR23, 0x1, URZ ;  /* 0x0000000117177890 */ /* 0x000fe2000fffe0ff */
[----:B------:R-:W-:-:S03]  /*2040*/  UMOV UR27, UR13 ;  /* 0x0000000d001b7c82 */ /* 0x000fc60008000000 */
[----:B------:R-:W-:Y:S01]  /*2050*/  UISETP.NE.AND UP0, UPT, UR23, UR26, UPT ;  /* 0x0000001a1700728c */ /* 0x000fe2000bf05270 */
[----:B------:R4:W-:Y:S08]  /*2060*/  UTMALDG.3D.2CTA [UR8], [UR30], desc[UR28] ;  /* 0x00001c081e0075b4 */ /* 0x0009f00008211000 */
[----:B----4-:R-:W-:Y:S05]  /*2070*/  BRA.U UP0, `(.L_x_39) ;  /* 0xfffffffd00487547 */ /* 0x010fea000b83ffff */
.L_x_33:
[C---:B-1----:R-:W-:Y:S01]  /*2080*/  LEA R2, R14.reuse, UR4, 0x3 ;  /* 0x000000040e027c11 */ /* 0x042fe2000f8e18ff */
[----:B------:R-:W-:Y:S01]  /*2090*/  NOP ;  /* 0x0000000000007918 */ /* 0x000fe20000000000 */
[----:B--2---:R-:W-:Y:S02]  /*20a0*/  SHF.L.U32 R3, R13, 0x1f, RZ ;  /* 0x0000001f0d037819 */ /* 0x004fe400000006ff */
[----:B------:R-:W-:Y:S02]  /*20b0*/  LEA R4, R14, UR4, 0x4 ;  /* 0x000000040e047c11 */ /* 0x000fe4000f8e20ff */
[----:B------:R-:W1:Y:S02]  /*20c0*/  SYNCS.PHASECHK.TRANS64.TRYWAIT P0, [R2+URZ+0xe0], R3 ;  /* 0x0000e003020075a7 */ /* 0x000e6400080011ff */
[----:B-1----:R-:W-:Y:S05]  /*20d0*/  @!P0 BRA `(.L_x_40) ;  /* 0x0000006000b08947 */ /* 0x002fea0003800000 */
.L_x_145:
[----:B------:R-:W2:Y:S01]  /*20e0*/  LDS.128 R4, [R4+0x170] ;  /* 0x0001700004047984 */ /* 0x000ea20000000c00 */
[----:B------:R-:W-:Y:S01]  /*20f0*/  ISETP.GE.AND P0, PT, R40, 0x1, PT ;  /* 0x000000012800780c */ /* 0x000fe20003f06270 */
[----:B-1----:R-:W-:Y:S01]  /*2100*/  VIADD R2, R2, 0xf0 ;  /* 0x000000f002027836 */ /* 0x002fe20000000000 */
[----:B------:R-:W-:Y:S01]  /*2110*/  @!PT LDS RZ, [RZ] ;  /* 0x00000000fffff984 */ /* 0x000fe20000000800 */
[----:B------:R-:W-:Y:S01]  /*2120*/  @!PT LDS RZ, [RZ] ;  /* 0x00000000fffff984 */ /* 0x000fe20000000800 */
[----:B------:R-:W-:Y:S01]  /*2130*/  @!PT LDS RZ, [RZ] ;  /* 0x00000000fffff984 */ /* 0x000fe20000000800 */
[----:B------:R-:W-:Y:S01]  /*2140*/  @!PT LDS RZ, [RZ] ;  /* 0x00000000fffff984 */ /* 0x000fe20000000800 */
[----:B------:R1:W-:Y:S06]  /*2150*/  MEMBAR.ALL.CTA ;  /* 0x0000000000007992 */ /* 0x0003ec0000008000 */
[----:B-1----:R-:W1:Y:S01]  /*2160*/  FENCE.VIEW.ASYNC.S ;  /* 0x00000000000073c6 */ /* 0x002e620000000000 */
[----:B------:R-:W-:-:S04]  /*2170*/  PRMT R2, RZ, 0x654, R2 ;  /* 0x00000654ff027816 */ /* 0x000fc80000000002 */
[----:B-1----:R1:W-:Y:S01]  /*2180*/  SYNCS.ARRIVE.TRANS64.RED.A1T0 RZ, [R2+URZ], RZ ;  /* 0x000000ff02ff79a7 */ /* 0x0023e200081004ff */
[----:B--2---:R-:W-:-:S13]  /*2190*/  LOP3.LUT P2, RZ, R6, 0x1, RZ, 0xc0, !PT ;  /* 0x0000000106ff7812 */ /* 0x004fda000784c0ff */
[----:B------:R-:W-:Y:S01]  /*21a0*/  @P2 SHF.R.U32.HI R3, RZ, 0x10, R5 ;  /* 0x00000010ff032819 */ /* 0x000fe20000011605 */
[----:B------:R-:W-:Y:S01]  /*21b0*/  VOTEU.ANY UP0, P2 ;  /* 0x0000000000ff7886 */ /* 0x000fe20001000100 */
[----:B------:R-:W-:Y:S02]  /*21c0*/  @P2 MOV R10, R4 ;  /* 0x00000004000a2202 */ /* 0x000fe40000000f00 */
[----:B------:R-:W-:Y:S02]  /*21d0*/  @P2 R2UR.BROADCAST UR8, R3 ;  /* 0x00000000030822ca */ /* 0x000fe400008e0000 */
[----:B------:R-:W-:-:S11]  /*21e0*/  @P2 LOP3.LUT R9, R5, 0xffff, RZ, 0xc0, !PT ;  /* 0x0000ffff05092812 */ /* 0x000fd600078ec0ff */
[----:B------:R-:W-:Y:S01]  /*21f0*/  @UP0 UMOV UR36, UR8 ;  /* 0x0000000800240c82 */ /* 0x000fe20008000000 */
[----:B-1----:R-:W-:Y:S05]  /*2200*/  @!P0 BRA `(.L_x_41) ;  /* 0x0000000000b88947 */ /* 0x002fea0003800000 */
[----:B------:R-:W3:Y:S01]  /*2210*/  LDC.64 R4, c[0x0][0xb18] ;  /* 0x0002c600ff047b82 */ /* 0x000ee20000000a00 */
[----:B------:R-:W-:-:S07]  /*2220*/  ISETP.NE.AND P3, PT, R40, 0x1, PT ;  /* 0x000000012800780c */ /* 0x000fce0003f65270 */
[----:B------:R-:W1:Y:S08]  /*2230*/  LDC.64 R6, c[0x0][0xb10] ;  /* 0x0002c400ff067b82 */ /* 0x000e700000000a00 */
[----:B------:R-:W2:Y:S08]  /*2240*/  LDC R18, c[0x0][0xb20] ;  /* 0x0002c800ff127b82 */ /* 0x000eb00000000800 */
[----:B------:R-:W4:Y:S01]  /*2250*/  LDC R19, c[0x0][0xb0c] ;  /* 0x0002c300ff137b82 */ /* 0x000f220000000800 */
[----:B---3--:R-:W-:Y:S01]  /*2260*/  IMAD.HI.U32 R21, R0, R5, RZ ;  /* 0x0000000500157227 */ /* 0x008fe200078e00ff */
[----:B------:R-:W-:-:S03]  /*2270*/  ISETP.NE.AND P0, PT, R4, 0x1, PT ;  /* 0x000000010400780c */ /* 0x000fc60003f05270 */
[----:B------:R-:W-:-:S03]  /*2280*/  IMAD.HI.U32 R5, R9, R5, RZ ;  /* 0x0000000509057227 */ /* 0x000fc600078e00ff */
[----:B------:R-:W3:Y:S01]  /*2290*/  LDC.64 R2, c[0x0][0xb28] ;  /* 0x0002ca00ff027b82 */ /* 0x000ee20000000a00 */
[----:B-1----:R-:W-:-:S04]  /*22a0*/  IMAD.HI.U32 R22, R8, R6, RZ ;  /* 0x0000000608167227 */ /* 0x002fc800078e00ff */
[----:B------:R-:W-:Y:S01]  /*22b0*/  IMAD.HI.U32 R23, R10, R6, RZ ;  /* 0x000000060a177227 */ /* 0x000fe200078e00ff */
[----:B------:R-:W-:Y:S02]  /*22c0*/  SHF.R.U32.HI R22, RZ, R7, R22 ;  /* 0x00000007ff167219 */ /* 0x000fe40000011616 */
[-C--:B--2---:R-:W-:Y:S02]  /*22d0*/  SHF.R.U32.HI R21, RZ, R18.reuse, R21 ;  /* 0x00000012ff157219 */ /* 0x084fe40000011615 */
[----:B------:R-:W-:Y:S02]  /*22e0*/  SHF.R.U32.HI R5, RZ, R18, R5 ;  /* 0x00000012ff057219 */ /* 0x000fe40000011605 */
[----:B------:R-:W-:Y:S02]  /*22f0*/  SEL R21, R0, R21, !P0 ;  /* 0x0000001500157207 */ /* 0x000fe40004000000 */
[----:B------:R-:W-:Y:S02]  /*2300*/  SHF.R.U32.HI R23, RZ, R7, R23 ;  /* 0x00000007ff177219 */ /* 0x000fe40000011617 */
[----:B----4-:R-:W-:-:S02]  /*2310*/  ISETP.NE.AND P1, PT, R19, 0x1, PT ;  /* 0x000000011300780c */ /* 0x010fc40003f25270 */
[----:B------:R-:W-:Y:S02]  /*2320*/  SEL R5, R9, R5, !P0 ;  /* 0x0000000509057207 */ /* 0x000fe40004000000 */
[----:B------:R-:W-:Y:S02]  /*2330*/  SEL R22, R8, R22, !P1 ;  /* 0x0000001608167207 */ /* 0x000fe40004800000 */
[----:B------:R-:W-:Y:S01]  /*2340*/  SEL R23, R10, R23, !P1 ;  /* 0x000000170a177207 */ /* 0x000fe20004800000 */
[----:B---3--:R-:W-:-:S04]  /*2350*/  IMAD.HI.U32 R20, R21, R2, RZ ;  /* 0x0000000215147227 */ /* 0x008fc800078e00ff */
        /* <DEDUP_REMOVED lines=10> */
[----:B------:R-:W-:-:S04]  /*2400*/  @!P0 IMAD.HI.U32 R7, R23, R2, RZ ;  /* 0x0000000217078227 */ /* 0x000fc800078e00ff */
[----:B------:R-:W-:Y:S01]  /*2410*/  IMAD.MOV R2, RZ, RZ, -R6 ;  /* 0x000000ffff027224 */ /* 0x000fe200078e0a06 */
[----:B------:R-:W-:Y:S02]  /*2420*/  @!P0 SHF.R.U32.HI R3, RZ, R3, R7 ;  /* 0x00000003ff038219 */ /* 0x000fe40000011607 */
[----:B------:R-:W-:Y:S01]  /*2430*/  IADD3 R7, PT, PT, -R5, RZ, RZ ;  /* 0x000000ff05077210 */ /* 0x000fe20007ffe1ff */
[----:B------:R-:W-:Y:S01]  /*2440*/  IMAD R2, R40, R2, R5 ;  /* 0x0000000228027224 */ /* 0x000fe200078e0205 */
        /* <DEDUP_REMOVED lines=10> */
.L_x_41:
[----:B------:R-:W1:Y:S02]  /*24f0*/  LDCU UR8, c[0x0][0xb30] ;  /* 0x00016600ff0877ac */ /* 0x000e640008000800 */
[----:B-1----:R-:W-:-:S09]  /*2500*/  UISETP.NE.AND UP0, UPT, UR8, 0x1, UPT ;  /* 0x000000010800788c */ /* 0x002fd2000bf05270 */
[----:B------:R-:W-:Y:S05]  /*2510*/  BRA.U UP0, `(.L_x_42) ;  /* 0x0000000100407547 */ /* 0x000fea000b800000 */
[----:B------:R-:W1:Y:S08]  /*2520*/  LDC.64 R4, c[0x0][0xb10] ;  /* 0x0002c400ff047b82 */ /* 0x000e700000000a00 */
[----:B------:R-:W2:Y:S08]  /*2530*/  LDC.64 R2, c[0x0][0xb18] ;  /* 0x0002c600ff027b82 */ /* 0x000eb00000000a00 */
[----:B------:R-:W4:Y:S08]  /*2540*/  LDC R6, c[0x0][0xb20] ;  /* 0x0002c800ff067b82 */ /* 0x000f300000000800 */
[----:B------:R-:W3:Y:S01]  /*2550*/  LDC R7, c[0x0][0xb0c] ;  /* 0x0002c300ff077b82 */ /* 0x000ee20000000800 */
[----:B-1----:R-:W-:-:S05]  /*2560*/  IMAD.HI.U32 R4, R10, R4, RZ ;  /* 0x000000040a047227 */ /* 0x002fca00078e00ff */
[----:B------:R-:W-:Y:S01]  /*2570*/  SHF.R.U32.HI R4, RZ, R5, R4 ;  /* 0x00000005ff047219 */ /* 0x000fe20000011604 */
[----:B--2---:R-:W-:Y:S01]  /*2580*/  IMAD.HI.U32 R3, R9, R3, RZ ;  /* 0x0000000309037227 */ /* 0x004fe200078e00ff */
[----:B------:R-:W-:-:S04]  /*2590*/  ISETP.NE.AND P0, PT, R2, 0x1, PT ;  /* 0x000000010200780c */ /* 0x000fc80003f05270 */
[----:B----4-:R-:W-:-:S04]  /*25a0*/  SHF.R.U32.HI R3, RZ, R6, R3 ;  /* 0x00000006ff037219 */ /* 0x010fc80000011603 */
[----:B------:R-:W-:Y:S02]  /*25b0*/  SEL R3, R9, R3, !P0 ;  /* 0x0000000309037207 */ /* 0x000fe40004000000 */
[----:B---3--:R-:W-:-:S04]  /*25c0*/  ISETP.NE.AND P1, PT, R7, 0x1, PT ;  /* 0x000000010700780c */ /* 0x008fc80003f25270 */
[----:B------:R-:W-:-:S05]  /*25d0*/  SEL R4, R10, R4, !P1 ;  /* 0x000000040a047207 */ /* 0x000fca0004800000 */
[----:B------:R-:W-:Y:S02]  /*25e0*/  IMAD.IADD R5, R3, 0x1, -R4 ;  /* 0x0000000103057824 */ /* 0x000fe400078e0a04 */
[----:B------:R-:W-:Y:S02]  /*25f0*/  IMAD.IADD R3, R4, 0x1, -R3 ;  /* 0x0000000104037824 */ /* 0x000fe400078e0a03 */
[----:B------:R-:W-:Y:S02]  /*2600*/  IMAD R10, R5, R7, R10 ;  /* 0x00000007050a7224 */ /* 0x000fe400078e020a */
[----:B------:R-:W-:-:S07]  /*2610*/  IMAD R9, R3, R2, R9 ;  /* 0x0000000203097224 */ /* 0x000fce00078e0209 */
.L_x_42:
[----:B------:R-:W-:Y:S01]  /*2620*/  VIADD R14, R14, 0x1 ;  /* 0x000000010e0e7836 */ /* 0x000fe20000000000 */
[----:B------:R-:W-:Y:S01]  /*2630*/  UPLOP3.LUT UP5, UPT, UPT, UPT, UPT, 0x80, 0x8 ;  /* 0x000000000008789c */ /* 0x000fe20003faf070 */
[----:B------:R-:W-:Y:S02]  /*2640*/  IMAD.IADD R3, R10, 0x1, R97 ;  /* 0x000000010a037824 */ /* 0x000fe400078e0261 */
[----:B------:R-:W-:Y:S01]  /*2650*/  IMAD.IADD R4, R9, 0x1, R96 ;  /* 0x0000000109047824 */ /* 0x000fe200078e0260 */
[----:B------:R-:W-:-:S04]  /*2660*/  ISETP.NE.AND P0, PT, R14, 0x2, PT ;  /* 0x000000020e00780c */ /* 0x000fc80003f05270 */
[----:B------:R-:W-:Y:S02]  /*2670*/  SEL R2, RZ, 0x1, P0 ;  /* 0x00000001ff027807 */ /* 0x000fe40000000000 */
[----:B------:R-:W-:Y:S02]  /*2680*/  SEL R14, R14, RZ, P0 ;  /* 0x000000ff0e0e7207 */ /* 0x000fe40000000000 */
[----:B------:R-:W-:Y:S01]  /*2690*/  LOP3.LUT R13, R13, R2, RZ, 0x3c, !PT ;  /* 0x000000020d0d7212 */ /* 0x000fe200078e3cff */
[----:B------:R-:W-:Y:S06]  /*26a0*/  @P2 BRA `(.L_x_43) ;  /* 0xfffffff000542947 */ /* 0x000fec000383ffff */
[----:B------:R-:W-:Y:S01]  /*26b0*/  UIADD3 UR4, UPT, UPT, UR4, 0x50, URZ ;  /* 0x0000005004047890 */ /* 0x000fe2000fffe0ff */
[----:B------:R-:W-:-:S03]  /*26c0*/  SHF.L.U32 R2, R15, 0x1f, RZ ;  /* 0x0000001f0f027819 */ /* 0x000fc600000006ff */
[----:B------:R-:W-:-:S09]  /*26d0*/  ULEA UR5, UR13, UR4, 0x3 ;  /* 0x000000040d057291 */ /* 0x000fd2000f8e18ff */
[----:B------:R-:W1:Y:S02]  /*26e0*/  SYNCS.PHASECHK.TRANS64.TRYWAIT P0, [UR5], R2 ;  /* 0x00000002ff0075a7 */ /* 0x000e640008001105 */
[----:B-1----:R-:W-:Y:S05]  /*26f0*/  @!P0 BRA `(.L_x_44) ;  /* 0x0000005c003c8947 */ /* 0x002fea0003800000 */
.L_x_147:
[----:B------:R-:W-:-:S04]  /*2700*/  UIADD3 UR6, UPT, UPT, UR13, 0x1, URZ ;  /* 0x000000010d067890 */ /* 0x000fc8000fffe0ff */
[----:B------:R-:W-:-:S04]  /*2710*/  UISETP.NE.AND UP0, UPT, UR6, 0xa, UPT ;  /* 0x0000000a0600788c */ /* 0x000fc8000bf05270 */
[----:B------:R-:W-:Y:S02]  /*2720*/  USEL UR7, URZ, 0x1, UP0 ;  /* 0x00000001ff077887 */ /* 0x000fe40008000000 */
[----:B------:R-:W-:-:S04]  /*2730*/  USEL UR6, UR6, URZ, UP0 ;  /* 0x000000ff06067287 */ /* 0x000fc80008000000 */
[----:B------:R-:W-:Y:S01]  /*2740*/  ULEA UR5, UR6, UR4, 0x3 ;  /* 0x0000000406057291 */ /* 0x000fe2000f8e18ff */
[----:B-1----:R-:W-:-:S04]  /*2750*/  LOP3.LUT R2, R15, UR7, RZ, 0x3c, !PT ;  /* 0x000000070f027c12 */ /* 0x002fc8000f8e3cff */
[----:B------:R-:W-:-:S04]  /*2760*/  SHF.L.U32 R3, R2, 0x1f, RZ ;  /* 0x0000001f02037819 */ /* 0x000fc800000006ff */
[----:B------:R-:W1:Y:S02]  /*2770*/  SYNCS.PHASECHK.TRANS64.TRYWAIT P0, [UR5], R3 ;  /* 0x00000003ff0075a7 */ /* 0x000e640008001105 */
[----:B-1----:R-:W-:Y:S05]  /*2780*/  @!P0 BRA `(.L_x_45) ;  /* 0x0000005c00308947 */ /* 0x002fea0003800000 */
.L_x_149:
[----:B------:R-:W-:-:S04]  /*2790*/  UIADD3 UR6, UPT, UPT, UR6, 0x1, URZ ;  /* 0x0000000106067890 */ /* 0x000fc8000fffe0ff */
[----:B------:R-:W-:-:S04]  /*27a0*/  UISETP.NE.AND UP0, UPT, UR6, 0xa, UPT ;  /* 0x0000000a0600788c */ /* 0x000fc8000bf05270 */
[----:B------:R-:W-:Y:S02]  /*27b0*/  USEL UR7, URZ, 0x1, UP0 ;  /* 0x00000001ff077887 */ /* 0x000fe40008000000 */
[----:B------:R-:W-:-:S04]  /*27c0*/  USEL UR6, UR6, URZ, UP0 ;  /* 0x000000ff06067287 */ /* 0x000fc80008000000 */
[----:B------:R-:W-:Y:S01]  /*27d0*/  ULEA UR5, UR6, UR4, 0x3 ;  /* 0x0000000406057291 */ /* 0x000fe2000f8e18ff */
[----:B------:R-:W-:-:S04]  /*27e0*/  LOP3.LUT R2, R2, UR7, RZ, 0x3c, !PT ;  /* 0x0000000702027c12 */ /* 0x000fc8000f8e3cff */
[----:B-1----:R-:W-:-:S04]  /*27f0*/  SHF.L.U32 R3, R2, 0x1f, RZ ;  /* 0x0000001f02037819 */ /* 0x002fc800000006ff */
[----:B------:R-:W1:Y:S02]  /*2800*/  SYNCS.PHASECHK.TRANS64.TRYWAIT P0, [UR5], R3 ;  /* 0x00000003ff0075a7 */ /* 0x000e640008001105 */
[----:B-1----:R-:W-:Y:S05]  /*2810*/  @!P0 BRA `(.L_x_46) ;  /* 0x0000005c00248947 */ /* 0x002fea0003800000 */
.L_x_151:
        /* <DEDUP_REMOVED lines=9> */
.L_x_153:
        /* <DEDUP_REMOVED lines=9> */
.L_x_155:
        /* <DEDUP_REMOVED lines=9> */
.L_x_157:
        /* <DEDUP_REMOVED lines=9> */
.L_x_159:
        /* <DEDUP_REMOVED lines=9> */
.L_x_161:
        /* <DEDUP_REMOVED lines=9> */
.L_x_163:
[----:B------:R-:W-:-:S04]  /*2b80*/  UIADD3 UR6, UPT, UPT, UR6, 0x1, URZ ;  /* 0x0000000106067890 */ /* 0x000fc8000fffe0ff */
[----:B------:R-:W-:-:S04]  /*2b90*/  UISETP.NE.AND UP0, UPT, UR6, 0xa, UPT ;  /* 0x0000000a0600788c */ /* 0x000fc8000bf05270 */
[----:B------:R-:W-:Y:S02]  /*2ba0*/  USEL UR5, URZ, 0x1, UP0 ;  /* 0x00000001ff057887 */ /* 0x000fe40008000000 */
[----:B------:R-:W-:-:S04]  /*2bb0*/  USEL UR6, UR6, URZ, UP0 ;  /* 0x000000ff06067287 */ /* 0x000fc80008000000 */
[----:B------:R-:W-:Y:S01]  /*2bc0*/  ULEA UR6, UR6, UR4, 0x3 ;  /* 0x0000000406067291 */ /* 0x000fe2000f8e18ff */
[----:B------:R-:W-:-:S04]  /*2bd0*/  LOP3.LUT R2, R2, UR5, RZ, 0x3c, !PT ;  /* 0x0000000502027c12 */ /* 0x000fc8000f8e3cff */
[----:B------:R-:W-:Y:S01]  /*2be0*/  SHF.L.U32 R2, R2, 0x1f, RZ ;  /* 0x0000001f02027819 */ /* 0x000fe200000006ff */
[----:B-1-3--:R-:W-:-:S07]  /*2bf0*/  IMAD.U32 R0, RZ, RZ, UR6 ;  /* 0x00000006ff007e24 */ /* 0x00afce000f8e00ff */
.L_x_53:
[----:B-1----:R1:W2:Y:S02]  /*2c00*/  SYNCS.PHASECHK.TRANS64.TRYWAIT P0, [R0+URZ], R2 ;  /* 0x00000002000075a7 */ /* 0x0022a400080011ff */
[----:B--2---:R-:W-:Y:S05]  /*2c10*/  @!P0 NANOSLEEP.SYNCS 0x989680 ;  /* 0x009896800000895d */ /* 0x004fea0003900000 */
[----:B------:R-:W2:Y:S02]  /*2c20*/  @!P0 SYNCS.PHASECHK.TRANS64 P0, [R0+URZ], R2 ;  /* 0x00000002000085a7 */ /* 0x000ea400080010ff */
[----:B--2---:R-:W-:Y:S05]  /*2c30*/  @P0 EXIT ;  /* 0x000000000000094d */ /* 0x004fea0003800000 */
[----:B------:R-:W-:Y:S05]  /*2c40*/  BRA `(.L_x_53) ;  /* 0xfffffffc00ec7947 */ /* 0x000fea000383ffff */
.L_x_23:
[----:B------:R-:W-:-:S04]  /*2c50*/  UISETP.NE.AND UP0, UPT, UR46, URZ, UPT ;  /* 0x000000ff2e00728c */ /* 0x000fc8000bf05270 */
[----:B------:R-:W-:-:S09]  /*2c60*/  UISETP.NE.OR UP0, UPT, UR10, 0x1, UP0 ;  /* 0x000000010a00788c */ /* 0x000fd20008705670 */
[----:B------:R-:W-:Y:S05]  /*2c70*/  BRA.U UP0, `(.L_x_54) ;  /* 0x0000000500487547 */ /* 0x000fea000b800000 */
[----:B------:R-:W-:Y:S01]  /*2c80*/  ISETP.GE.U32.AND P2, PT, R2, 0x2, PT ;  /* 0x000000020200780c */ /* 0x000fe20003f46070 */
[----:B------:R-:W-:Y:S01]  /*2c90*/  IMAD.MOV.U32 R12, RZ, RZ, 0x1 ;  /* 0x00000001ff0c7424 */ /* 0x000fe200078e00ff */
[----:B------:R-:W-:Y:S02]  /*2ca0*/  CS2R R10, SRZ ;  /* 0x00000000000a7805 */ /* 0x000fe4000001ff00 */
[----:B------:R-:W-:Y:S01]  /*2cb0*/  CS2R R8, SRZ ;  /* 0x0000000000087805 */ /* 0x000fe2000001ff00 */
[----:B------:R-:W-:Y:S01]  /*2cc0*/  UMOV UR4, 0x400 ;  /* 0x0000040000047882 */ /* 0x000fe20000000000 */
[----:B------:R-:W-:Y:S01]  /*2cd0*/  UMOV UR6, URZ ;  /* 0x000000ff00067c82 */ /* 0x000fe20008000000 */
[----:B------:R-:W-:-:S12]  /*2ce0*/  ULEA UR46, UR46, UR4, 0x18 ;  /* 0x000000042e2e7291 */ /* 0x000fd8000f8ec0ff */
.L_x_58:
[----:B------:R-:W-:Y:S02]  /*2cf0*/  LEA R0, R8, UR46, 0x3 ;  /* 0x0000002e08007c11 */ /* 0x000fe4000f8e18ff */
[----:B------:R-:W-:-:S03]  /*2d00*/  SHF.L.U32 R4, R9, 0x1f, RZ ;  /* 0x0000001f09047819 */ /* 0x000fc600000006ff */
[----:B------:R-:W-:Y:S01]  /*2d10*/  VIADD R5, R0, 0x150 ;  /* 0x0000015000057836 */ /* 0x000fe20000000000 */
[----:B------:R-:W1:Y:S02]  /*2d20*/  SYNCS.PHASECHK.TRANS64.TRYWAIT P0, [R0+URZ+0x140], R4 ;  /* 0x00014004000075a7 */ /* 0x000e6400080011ff */
[----:B-1----:R-:W-:Y:S05]  /*2d30*/  @!P0 BRA `(.L_x_55) ;  /* 0x0000005800848947 */ /* 0x002fea0003800000 */
.L_x_164:
[----:B------:R-:W-:Y:S01]  /*2d40*/  ULEA UR5, UR6, UR46, 0x3 ;  /* 0x0000002e06057291 */ /* 0x000fe2000f8e18ff */
[----:B-1----:R-:W-:Y:S01]  /*2d50*/  PRMT R0, RZ, 0x654, R5 ;  /* 0x00000654ff007816 */ /* 0x002fe20000000005 */
[----:B------:R-:W-:Y:S01]  /*2d60*/  @!P2 IMAD.MOV.U32 R4, RZ, RZ, 0x10 ;  /* 0x00000010ff04a424 */ /* 0x000fe200078e00ff */
[----:B------:R-:W-:Y:S01]  /*2d70*/  SHF.L.U32 R5, R12, 0x1f, RZ ;  /* 0x0000001f0c057819 */ /* 0x000fe200000006ff */
[----:B------:R-:W-:Y:S01]  /*2d80*/  UIADD3 UR4, UPT, UPT, UR5, 0xe0, URZ ;  /* 0x000000e005047890 */ /* 0x000fe2000fffe0ff */
[----:B------:R1:W-:Y:S05]  /*2d90*/  SYNCS.ARRIVE.TRANS64.RED.A1T0 RZ, [R0+URZ], RZ ;  /* 0x000000ff00ff79a7 */ /* 0x0003ea00081004ff */
[----:B------:R-:W-:Y:S01]  /*2da0*/  IMAD.U32 R6, RZ, RZ, UR4 ;  /* 0x00000004ff067e24 */ /* 0x000fe2000f8e00ff */
[----:B------:R-:W2:Y:S04]  /*2db0*/  SYNCS.PHASECHK.TRANS64.TRYWAIT P0, [UR5+0xf0], R5 ;  /* 0x0000f005ff0075a7 */ /* 0x000ea80008001105 */
[----:B------:R-:W-:Y:S01]  /*2dc0*/  PRMT R6, R2, 0x654, R6 ;  /* 0x0000065402067816 */ /* 0x000fe20000000006 */
[----:B-12---:R-:W-:Y:S06]  /*2dd0*/  @!P0 BRA `(.L_x_56) ;  /* 0x0000005800708947 */ /* 0x006fec0003800000 */
.L_x_166:
[----:B------:R-:W-:Y:S01]  /*2de0*/  ULEA UR4, UR6, UR46, 0x4 ;  /* 0x0000002e06047291 */ /* 0x000fe2000f8e20ff */
[----:B------:R-:W-:Y:S01]  /*2df0*/  SEL R3, R6, R3, !P2 ;  /* 0x0000000306037207 */ /* 0x000fe20005000000 */
[----:B------:R-:W-:Y:S01]  /*2e00*/  UIADD3 UR5, UPT, UPT, UR5, 0xe0, URZ ;  /* 0x000000e005057890 */ /* 0x000fe2000fffe0ff */
[----:B-1----:R-:W-:Y:S01]  /*2e10*/  LEA R0, R11, UR46, 0x3 ;  /* 0x0000002e0b007c11 */ /* 0x002fe2000f8e18ff */
[----:B------:R-:W-:Y:S01]  /*2e20*/  UIADD3 UR4, UPT, UPT, UR4, 0x170, URZ ;  /* 0x0000017004047890 */ /* 0x000fe2000fffe0ff */
[----:B------:R1:W-:Y:S01]  /*2e30*/  @!P2 SYNCS.ARRIVE.TRANS64.RED RZ, [R3+URZ], R4 ;  /* 0x0000000403ffa9a7 */ /* 0x0003e200080004ff */
[----:B------:R-:W-:Y:S01]  /*2e40*/  UIADD3 UR6, UPT, UPT, UR6, 0x1, URZ ;  /* 0x0000000106067890 */ /* 0x000fe2000fffe0ff */
[----:B------:R-:W-:-:S03]  /*2e50*/  VIADD R8, R8, 0x1 ;  /* 0x0000000108087836 */ /* 0x000fc60000000000 */
[----:B------:R-:W-:Y:S02]  /*2e60*/  UISETP.NE.AND UP0, UPT, UR6, 0x2, UPT ;  /* 0x000000020600788c */ /* 0x000fe4000bf05270 */
[----:B------:R-:W-:Y:S01]  /*2e70*/  ISETP.NE.AND P0, PT, R8, 0x2, PT ;  /* 0x000000020800780c */ /* 0x000fe20003f05270 */
[----:B------:R-:W-:Y:S06]  /*2e80*/  UGETNEXTWORKID.BROADCAST [UR4], [UR5] ;  /* 0x00000000040073ca */ /* 0x000fec0008000100 */
[----:B------:R-:W-:Y:S02]  /*2e90*/  USEL UR4, URZ, 0x1, UP0 ;  /* 0x00000001ff047887 */ /* 0x000fe40008000000 */
[----:B------:R-:W-:-:S04]  /*2ea0*/  USEL UR6, UR6, URZ, UP0 ;  /* 0x000000ff06067287 */ /* 0x000fc80008000000 */
[----:B------:R-:W-:Y:S02]  /*2eb0*/  LOP3.LUT R12, R12, UR4, RZ, 0x3c, !PT ;  /* 0x000000040c0c7c12 */ /* 0x000fe4000f8e3cff */
[----:B-1----:R-:W-:-:S04]  /*2ec0*/  SHF.L.U32 R4, R10, 0x1f, RZ ;  /* 0x0000001f0a047819 */ /* 0x002fc800000006ff */
[----:B------:R-:W1:Y:S02]  /*2ed0*/  SYNCS.PHASECHK.TRANS64.TRYWAIT P1, [R0+URZ+0xe0], R4 ;  /* 0x0000e004000075a7 */ /* 0x000e6400080211ff */
[----:B-1----:R-:W-:Y:S05]  /*2ee0*/  @!P1 BRA `(.L_x_57) ;  /* 0x0000005800449947 */ /* 0x002fea0003800000 */
.L_x_167:
[C---:B-1----:R-:W-:Y:S01]  /*2ef0*/  LEA R4, R11.reuse, UR46, 0x4 ;  /* 0x0000002e0b047c11 */ /* 0x042fe2000f8e20ff */
[----:B------:R-:W-:Y:S01]  /*2f00*/  VIADD R0, R0, 0xf0 ;  /* 0x000000f000007836 */ /* 0x000fe20000000000 */
[----:B------:R-:W-:Y:S01]  /*2f10*/  SEL R8, R8, RZ, P0 ;  /* 0x000000ff08087207 */ /* 0x000fe20000000000 */
[----:B------:R-:W-:-:S03]  /*2f20*/  VIADD R11, R11, 0x1 ;  /* 0x000000010b0b7836 */ /* 0x000fc60000000000 */
[----:B------:R-:W1:Y:S01]  /*2f30*/  LDS.128 R4, [R4+0x170] ;  /* 0x0001700004047984 */ /* 0x000e620000000c00 */
[----:B------:R-:W-:Y:S02]  /*2f40*/  PRMT R0, RZ, 0x654, R0 ;  /* 0x00000654ff007816 */ /* 0x000fe40000000000 */
[C---:B------:R-:W-:Y:S01]  /*2f50*/  ISETP.NE.AND P1, PT, R11.reuse, 0x2, PT ;  /* 0x000000020b00780c */ /* 0x040fe20003f25270 */
[----:B------:R-:W-:Y:S01]  /*2f60*/  @!PT LDS RZ, [RZ] ;  /* 0x00000000fffff984 */ /* 0x000fe20000000800 */
[----:B------:R-:W-:Y:S01]  /*2f70*/  @!PT LDS RZ, [RZ] ;  /* 0x00000000fffff984 */ /* 0x000fe20000000800 */
[----:B------:R-:W-:Y:S01]  /*2f80*/  @!PT LDS RZ, [RZ] ;  /* 0x00000000fffff984 */ /* 0x000fe20000000800 */
[----:B------:R-:W-:Y:S01]  /*2f90*/  @!PT LDS RZ, [RZ] ;  /* 0x00000000fffff984 */ /* 0x000fe20000000800 */
[----:B------:R2:W-:Y:S06]  /*2fa0*/  MEMBAR.ALL.CTA ;  /* 0x0000000000007992 */ /* 0x0005ec0000008000 */
[----:B--2---:R-:W2:Y:S01]  /*2fb0*/  FENCE.VIEW.ASYNC.S ;  /* 0x00000000000073c6 */ /* 0x004ea20000000000 */
[----:B------:R-:W-:Y:S01]  /*2fc0*/  SEL R11, R11, RZ, P1 ;  /* 0x000000ff0b0b7207 */ /* 0x000fe20000800000 */
[----:B--2---:R2:W-:Y:S01]  /*2fd0*/  SYNCS.ARRIVE.TRANS64.RED.A1T0 RZ, [R0+URZ], RZ ;  /* 0x000000ff00ff79a7 */ /* 0x0045e200081004ff */
[----:B-1----:R-:W-:-:S02]  /*2fe0*/  LOP3.LUT P3, RZ, R6, 0x1, RZ, 0xc0, !PT ;  /* 0x0000000106ff7812 */ /* 0x002fc4000786c0ff */
[----:B------:R-:W-:-:S04]  /*2ff0*/  SEL R4, RZ, 0x1, P1 ;  /* 0x00000001ff047807 */ /* 0x000fc80000800000 */
[----:B------:R-:W-:Y:S02]  /*3000*/  LOP3.LUT R10, R10, R4, RZ, 0x3c, !PT ;  /* 0x000000040a0a7212 */ /* 0x000fe400078e3cff */
[----:B--2---:R-:W-:-:S04]  /*3010*/  SEL R0, RZ, 0x1, P0 ;  /* 0x00000001ff007807 */ /* 0x004fc80000000000 */
[----:B------:R-:W-:Y:S01]  /*3020*/  LOP3.LUT R9, R9, R0, RZ, 0x3c, !PT ;  /* 0x0000000009097212 */ /* 0x000fe200078e3cff */
[----:B------:R-:W-:Y:S06]  /*3030*/  @P3 BRA `(.L_x_58) ;  /* 0xfffffffc002c3947 */ /* 0x000fec000383ffff */
[----:B------:R-:W-:Y:S01]  /*3040*/  ULEA UR5, UR6, UR46, 0x3 ;  /* 0x0000002e06057291 */ /* 0x000fe2000f8e18ff */
[----:B------:R-:W-:-:S08]  /*3050*/  SHF.L.U32 R2, R12, 0x1f, RZ ;  /* 0x0000001f0c027819 */ /* 0x000fd000000006ff */
[----:B------:R-:W1:Y:S02]  /*3060*/  SYNCS.PHASECHK.TRANS64 P0, [UR5+0xf0], R2 ;  /* 0x0000f002ff0075a7 */ /* 0x000e640008001005 */
[----:B-1----:R-:W-:Y:S05]  /*3070*/  @P0 BRA `(.L_x_59) ;  /* 0x0000000000080947 */ /* 0x002fea0003800000 */
[----:B------:R-:W1:Y:S02]  /*3080*/  SYNCS.PHASECHK.TRANS64.TRYWAIT P0, [UR5+0xf0], R2 ;  /* 0x0000f002ff0075a7 */ /* 0x000e640008001105 */
[----:B-1----:R-:W-:Y:S05]  /*3090*/  @!P0 BRA `(.L_x_60) ;  /* 0x0000005400ec8947 */ /* 0x002fea0003800000 */
.L_x_59:
[----:B------:R-:W-:-:S04]  /*30a0*/  UIADD3 UR4, UPT, UPT, UR6, 0x1, URZ ;  /* 0x0000000106047890 */ /* 0x000fc8000fffe0ff */
[----:B------:R-:W-:-:S04]  /*30b0*/  UISETP.NE.AND UP0, UPT, UR4, 0x2, UPT ;  /* 0x000000020400788c */ /* 0x000fc8000bf05270 */
[----:B------:R-:W-:Y:S02]  /*30c0*/  USEL UR7, URZ, 0x1, UP0 ;  /* 0x00000001ff077887 */ /* 0x000fe40008000000 */
[----:B------:R-:W-:-:S04]  /*30d0*/  USEL UR4, UR4, URZ, UP0 ;  /* 0x000000ff04047287 */ /* 0x000fc80008000000 */
[----:B------:R-:W-:Y:S01]  /*30e0*/  ULEA UR4, UR4, UR46, 0x3 ;  /* 0x0000002e04047291 */ /* 0x000fe2000f8e18ff */
[----:B-1----:R-:W-:-:S04]  /*30f0*/  LOP3.LUT R2, R12, UR7, RZ, 0x3c, !PT ;  /* 0x000000070c027c12 */ /* 0x002fc8000f8e3cff */
[----:B------:R-:W-:-:S04]  /*3100*/  SHF.L.U32 R0, R2, 0x1f, RZ ;  /* 0x0000001f02007819 */ /* 0x000fc800000006ff */
[----:B------:R-:W1:Y:S02]  /*3110*/  SYNCS.PHASECHK.TRANS64 P0, [UR4+0xf0], R0 ;  /* 0x0000f000ff0075a7 */ /* 0x000e640008001004 */
[----:B-1----:R-:W-:Y:S05]  /*3120*/  @P0 EXIT ;  /* 0x000000000000094d */ /* 0x002fea0003800000 */
[----:B------:R-:W-:Y:S02]  /*3130*/  SHF.L.U32 R2, R2, 0x1f, RZ ;  /* 0x0000001f02027819 */ /* 0x000fe400000006ff */
[----:B------:R-:W-:-:S07]  /*3140*/  MOV R0, UR4 ;  /* 0x0000000400007c02 */ /* 0x000fce0008000f00 */
.L_x_61:
[----:B-1----:R1:W2:Y:S02]  /*3150*/  SYNCS.PHASECHK.TRANS64.TRYWAIT P0, [R0+URZ+0xf0], R2 ;  /* 0x0000f002000075a7 */ /* 0x0022a400080011ff */
[----:B--2---:R-:W-:Y:S05]  /*3160*/  @!P0 NANOSLEEP.SYNCS 0x989680 ;  /* 0x009896800000895d */ /* 0x004fea0003900000 */
[----:B------:R-:W2:Y:S02]  /*3170*/  @!P0 SYNCS.PHASECHK.TRANS64 P0, [R0+URZ+0xf0], R2 ;  /* 0x0000f002000085a7 */ /* 0x000ea400080010ff */
[----:B--2---:R-:W-:Y:S05]  /*3180*/  @P0 EXIT ;  /* 0x000000000000094d */ /* 0x004fea0003800000 */
[----:B------:R-:W-:Y:S05]  /*3190*/  BRA `(.L_x_61) ;  /* 0xfffffffc00ec7947 */ /* 0x000fea000383ffff */
.L_x_54:
[----:B------:R-:W-:Y:S05]  /*31a0*/  BRA.U UP4, `(.L_x_62) ;  /* 0x0000001104d87547 */ /* 0x000fea000b800000 */
[----:B------:R-:W-:Y:S01]  /*31b0*/  UMOV UR6, 0x40 ;  /* 0x0000004000067882 */ /* 0x000fe20000000000 */
[----:B------:R-:W-:Y:S01]  /*31c0*/  NOP ;  /* 0x0000000000007918 */ /* 0x000fe20000000000 */
[----:B------:R-:W-:Y:S01]  /*31d0*/  ULEA UR6, UR46, UR6, 0x18 ;  /* 0x000000062e067291 */ /* 0x000fe2000f8ec0ff */
[----:B------:R-:W-:Y:S02]  /*31e0*/  UMOV UR7, 0x400 ;  /* 0x0000040000077882 */ /* 0x000fe40000000000 */
[----:B------:R-:W-:-:S06]  /*31f0*/  ULEA UR46, UR46, UR7, 0x18 ;  /* 0x000000072e2e7291 */ /* 0x000fcc000f8ec0ff */
[----:B------:R-:W1:Y:S02]  /*3200*/  LDS.U8 R0, [UR6+0x1c] ;  /* 0x00001c06ff007984 */ /* 0x000e640008000000 */
[----:B-1----:R-:W-:-:S13]  /*3210*/  ISETP.NE.AND P0, PT, R0, RZ, PT ;  /* 0x000000ff0000720c */ /* 0x002fda0003f05270 */
[----:B------:R-:W-:Y:S05]  /*3220*/  @P0 BRA `(.L_x_63) ;  /* 0x0000000400080947 */ /* 0x000fea0003800000 */
[----:B------:R-:W-:Y:S02]  /*3230*/  UISETP.NE.U32.AND UP0, UPT, UR5, 0x1, UPT ;  /* 0x000000010500788c */ /* 0x000fe4000bf05070 */
[----:B------:R-:W-:-:S07]  /*3240*/  UIADD3 UR8, UPT, UPT, UR6, 0x8, URZ ;  /* 0x0000000806087890 */ /* 0x000fce000fffe0ff */
[----:B------:R-:W-:Y:S05]  /*3250*/  BRA.U !UP0, `(.L_x_64) ;  /* 0x00000001089c7547 */ /* 0x000fea000b800000 */
[----:B------:R-:W-:Y:S01]  /*3260*/  ELECT P0, URZ, PT ;  /* 0x0000000000ff782f */ /* 0x000fe20003800000 */
[----:B------:R-:W-:-:S12]  /*3270*/  BSSY B0, `(.L_x_64) ;  /* 0x0000025000007945 */ /* 0x000fd80003800000 */
[----:B------:R-:W-:Y:S05]  /*3280*/  @!P0 BRA `(.L_x_65) ;  /* 0x00000000008c8947 */ /* 0x000fea0003800000 */
[----:B------:R-:W-:-:S05]  /*3290*/  UMOV UR7, 0x10 ;  /* 0x0000001000077882 */ /* 0x000fca0000000000 */
[----:B------:R-:W-:Y:S04]  /*32a0*/  DEPBAR.LE SB1, 0x36 ;  /* 0x00009d800000791a */ /* 0x000fe80000000000 */
[----:B------:R-:W1:Y:S02]  /*32b0*/  UTCATOMSWS.2CTA.FIND_AND_SET.ALIGN UP1, UR7, UR7 ;  /* 0x00000007000775e3 */ /* 0x000e640008220800 */
[----:B-1----:R-:W-:Y:S01]  /*32c0*/  MOV R8, UR7 ;  /* 0x0000000700087c02 */ /* 0x002fe20008000f00 */
[----:B------:R-:W-:Y:S06]  /*32d0*/  BRA.U UP1, `(.L_x_66) ;  /* 0x0000000101187547 */ /* 0x000fec000b800000 */
.L_x_67:
[----:B------:R-:W-:Y:S05]  /*32e0*/  NANOSLEEP 0x64 ;  /* 0x000000640000795d */ /* 0x000fea0003800000 */
[----:B------:R-:W-:-:S05]  /*32f0*/  UMOV UR7, 0x10 ;  /* 0x0000001000077882 */ /* 0x000fca0000000000 */
[----:B------:R-:W-:Y:S04]  /*3300*/  DEPBAR.LE SB1, 0x36 ;  /* 0x00009d800000791a */ /* 0x000fe80000000000 */
[----:B------:R-:W1:Y:S02]  /*3310*/  UTCATOMSWS.2CTA.FIND_AND_SET.ALIGN UP1, UR7, UR7 ;  /* 0x00000007000775e3 */ /* 0x000e640008220800 */
[----:B-1----:R-:W-:Y:S01]  /*3320*/  MOV R8, UR7 ;  /* 0x0000000700087c02 */ /* 0x002fe20008000f00 */
[----:B------:R-:W-:Y:S05]  /*3330*/  BRA.U !UP1, `(.L_x_67) ;  /* 0xfffffffd09e87547 */ /* 0x000fea000b83ffff */
.L_x_66:
[----:B------:R-:W1:Y:S01]  /*3340*/  LDS R4, [UR6+0x10] ;  /* 0x00001006ff047984 */ /* 0x000e620008000800 */
[----:B------:R-:W-:Y:S01]  /*3350*/  IMAD.U32 R0, RZ, RZ, UR46 ;  /* 0x0000002eff007e24 */ /* 0x000fe2000f8e00ff */
[----:B------:R-:W-:-:S03]  /*3360*/  MOV R2, UR4 ;  /* 0x0000000400027c02 */ /* 0x000fc60008000f00 */
[----:B------:R-:W-:Y:S01]  /*3370*/  VIADD R0, R0, 0x190 ;  /* 0x0000019000007836 */ /* 0x000fe20000000000 */
[----:B-1----:R-:W-:-:S04]  /*3380*/  SHF.L.U32 R4, R4, 0x1f, RZ ;  /* 0x0000001f04047819 */ /* 0x002fc800000006ff */
[----:B------:R-:W1:Y:S02]  /*3390*/  SYNCS.PHASECHK.TRANS64.TRYWAIT P0, [UR6+0x8], R4 ;  /* 0x00000804ff0075a7 */ /* 0x000e640008001106 */
[----:B-1----:R-:W-:Y:S05]  /*33a0*/  @P0 BRA `(.L_x_68) ;  /* 0x0000000000080947 */ /* 0x002fea0003800000 */
[----:B------:R-:W1:Y:S02]  /*33b0*/  SYNCS.PHASECHK.TRANS64.TRYWAIT P0, [UR6+0x8], R4 ;  /* 0x00000804ff0075a7 */ /* 0x000e640008001106 */
[----:B-1----:R-:W-:Y:S05]  /*33c0*/  @!P0 BRA `(.L_x_69) ;  /* 0x0000005400388947 */ /* 0x002fea0003800000 */
.L_x_68:
[----:B------:R-:W-:Y:S01]  /*33d0*/  PRMT R2, R2, 0x654, R0 ;  /* 0x0000065402027816 */ /* 0x000fe20000000000 */
[----:B------:R-:W-:Y:S01]  /*33e0*/  HFMA2 R0, -RZ, RZ, 0, 5.9604644775390625e-08 ;  /* 0x00000001ff007431 */ /* 0x000fe200000001ff */
[----:B------:R-:W-:Y:S01]  /*33f0*/  UPRMT UR7, UR4, 0x654, UR8 ;  /* 0x0000065404077896 */ /* 0x000fe20008000008 */
[----:B------:R-:W-:Y:S02]  /*3400*/  IMAD.MOV.U32 R6, RZ, RZ, 0xffff ;  /* 0x0000ffffff067424 */ /* 0x000fe400078e00ff */
[----:B-1----:R-:W-:Y:S02]  /*3410*/  IMAD.MOV.U32 R4, RZ, RZ, 0x4 ;  /* 0x00000004ff047424 */ /* 0x002fe400078e00ff */
[----:B------:R-:W-:Y:S01]  /*3420*/  IMAD.SHL.U32 R7, R8, 0x20, RZ ;  /* 0x0000002008077824 */ /* 0x000fe200078e00ff */
[----:B------:R-:W-:Y:S02]  /*3430*/  MOV R3, UR7 ;  /* 0x0000000700037c02 */ /* 0x000fe40008000f00 */
[-C--:B------:R-:W-:Y:S01]  /*3440*/  SHF.L.U32 R6, R6, R8.reuse, RZ ;  /* 0x0000000806067219 */ /* 0x080fe200000006ff */
[----:B------:R1:W-:Y:S01]  /*3450*/  SYNCS.ARRIVE.TRANS64.RED RZ, [UR7], R4 ;  /* 0x00000004ffff79a7 */ /* 0x0003e20008000407 */
[----:B------:R-:W-:Y:S01]  /*3460*/  SHF.L.U32 R5, R0, R8, RZ ;  /* 0x0000000800057219 */ /* 0x000fe200000006ff */
[----:B------:R1:W-:Y:S04]  /*3470*/  STS [UR46+0x190], R7 ;  /* 0x00019007ff007988 */ /* 0x0003e8000800082e */
[----:B------:R1:W-:Y:S04]  /*3480*/  STAS [R2.64], R8 ;  /* 0x0000000802007dbd */ /* 0x0003e8000c0008ff */
[----:B------:R1:W-:Y:S04]  /*3490*/  ATOMS.OR RZ, [UR6+0x14], R6 ;  /* 0x00001406ffff798c */ /* 0x0003e8000b000006 */
[----:B------:R1:W-:Y:S04]  /*34a0*/  ATOMS.OR RZ, [UR6+0x18], R5 ;  /* 0x00001805ffff798c */ /* 0x0003e8000b000006 */
[----:B------:R1:W-:Y:S02]  /*34b0*/  ATOMS.XOR RZ, [UR6+0x10], R0 ;  /* 0x00001000ffff798c */ /* 0x0003e4000b800006 */
.L_x_65:
[----:B------:R-:W-:Y:S05]  /*34c0*/  BSYNC B0 ;  /* 0x0000000000007941 */ /* 0x000fea0003800000 */
.L_x_64:
[----:B------:R-:W-:Y:S05]  /*34d0*/  BRA.U UP0, `(.L_x_70) ;  /* 0x00000001006c7547 */ /* 0x000fea000b800000 */
[----:B------:R-:W-:-:S03]  /*34e0*/  UMOV UR7, 0xffffffff ;  /* 0xffffffff00077882 */ /* 0x000fc60000000000 */
[----:B------:R-:W-:Y:S05]  /*34f0*/  BRA.DIV UR7, `(.L_x_71) ;  /* 0x0000005607047947 */ /* 0x000fea000b800000 */
[----:B------:R-:W-:-:S13]  /*3500*/  ELECT P6, URZ, PT ;  /* 0x0000000000ff782f */ /* 0x000fda00038c0000 */
.L_x_171:
[----:B------:R-:W-:Y:S05]  /*3510*/  @!P6 BRA `(.L_x_70) ;  /* 0x00000000005ce947 */ /* 0x000fea0003800000 */
[----:B-1----:R-:W1:Y:S02]  /*3520*/  LDS R2, [UR6+0x10] ;  /* 0x00001006ff027984 */ /* 0x002e640008000800 */
[----:B-1----:R-:W-:-:S04]  /*3530*/  SHF.L.U32 R2, R2, 0x1f, RZ ;  /* 0x0000001f02027819 */ /* 0x002fc800000006ff */
[----:B------:R-:W1:Y:S02]  /*3540*/  SYNCS.PHASECHK.TRANS64.TRYWAIT P0, [UR6+0x8], R2 ;  /* 0x00000802ff0075a7 */ /* 0x000e640008001106 */
[----:B-1----:R-:W-:Y:S05]  /*3550*/  @P0 BRA `(.L_x_72) ;  /* 0x0000000000080947 */ /* 0x002fea0003800000 */
[----:B------:R-:W1:Y:S02]  /*3560*/  SYNCS.PHASECHK.TRANS64.TRYWAIT P0, [UR6+0x8], R2 ;  /* 0x00000802ff0075a7 */ /* 0x000e640008001106 */
[----:B-1----:R-:W-:Y:S05]  /*3570*/  @!P0 BRA `(.L_x_73) ;  /* 0x0000005400048947 */ /* 0x002fea0003800000 */
.L_x_72:
[----:B------:R-:W2:Y:S01]  /*3580*/  LDS R4, [UR46+0x190] ;  /* 0x0001902eff047984 */ /* 0x000ea20008000800 */
[----:B-1----:R-:W-:Y:S02]  /*3590*/  HFMA2 R0, -RZ, RZ, 0, 5.9604644775390625e-08 ;  /* 0x00000001ff007431 */ /* 0x002fe400000001ff */
[----:B------:R-:W-:Y:S01]  /*35a0*/  IMAD.MOV.U32 R2, RZ, RZ, 0xffff ;  /* 0x0000ffffff027424 */ /* 0x000fe200078e00ff */
[----:B------:R-:W-:Y:S01]  /*35b0*/  UPRMT UR7, UR4, 0x654, UR8 ;  /* 0x0000065404077896 */ /* 0x000fe20008000008 */
[----:B--2---:R-:W-:-:S03]  /*35c0*/  IMAD.SHL.U32 R3, R4, 0x20, RZ ;  /* 0x0000002004037824 */ /* 0x004fc600078e00ff */
[-C--:B------:R-:W-:Y:S02]  /*35d0*/  SHF.L.U32 R2, R2, R4.reuse, RZ ;  /* 0x0000000402027219 */ /* 0x080fe400000006ff */
[----:B------:R-:W-:Y:S01]  /*35e0*/  SHF.L.U32 R4, R0, R4, RZ ;  /* 0x0000000400047219 */ /* 0x000fe200000006ff */
[----:B------:R2:W-:Y:S04]  /*35f0*/  STS [UR46+0x190], R3 ;  /* 0x00019003ff007988 */ /* 0x0005e8000800082e */
[----:B------:R2:W-:Y:S04]  /*3600*/  ATOMS.OR RZ, [UR6+0x14], R2 ;  /* 0x00001402ffff798c */ /* 0x0005e8000b000006 */
[----:B------:R2:W-:Y:S01]  /*3610*/  ATOMS.OR RZ, [UR6+0x18], R4 ;  /* 0x00001804ffff798c */ /* 0x0005e2000b000006 */
[----:B------:R-:W-:Y:S03]  /*3620*/  SYNCS.ARRIVE.TRANS64.RED.A1T0 RZ, [UR7], RZ ;  /* 0x000000ffffff79a7 */ /* 0x000fe60008100407 */
[----:B------:R2:W-:Y:S01]  /*3630*/  ATOMS.XOR RZ, [UR6+0x10], R0 ;  /* 0x00001000ffff798c */ /* 0x0005e2000b800006 */
[----:B------:R-:W-:Y:S05]  /*3640*/  BRA `(.L_x_70) ;  /* 0x0000000000107947 */ /* 0x000fea0003800000 */
.L_x_63:
[----:B------:R-:W-:Y:S02]  /*3650*/  MOV R0, 0xffffffff ;  /* 0xffffffff00007802 */ /* 0x000fe40000000f00 */
[----:B------:R-:W-:-:S03]  /*3660*/  MOV R2, 0x3690 ;  /* 0x0000369000027802 */ /* 0x000fc60000000f00 */
[----:B------:R1:W-:Y:S04]  /*3670*/  STS [UR46+0x190], R0 ;  /* 0x00019000ff007988 */ /* 0x0003e8000800082e */
[----:B-1---5:R-:W-:Y:S05]  /*3680*/  CALL.REL.NOINC `($__internal_1_$__cuda_sm10x_tcgen05_guardrail_trap_phase_invalid_during_alloc) ;  /* 0x0000005800647944 */ /* 0x022fea0003c00000 */
.L_x_70:
[----:B------:R-:W-:Y:S05]  /*3690*/  WARPSYNC.ALL ;  /* 0x0000000000007948 */ /* 0x000fea0003800000 */
[----:B------:R-:W3:Y:S01]  /*36a0*/  S2UR UR7, SR_CgaCtaId ;  /* 0x00000000000779c3 */ /* 0x000ee20000008800 */
[----:B------:R-:W-:Y:S01]  /*36b0*/  UMOV UR6, 0x400 ;  /* 0x0000040000067882 */ /* 0x000fe20000000000 */
[----:B------:R-:W-:-:S06]  /*36c0*/  NOP ;  /* 0x0000000000007918 */ /* 0x000fcc0000000000 */
[----:B------:R-:W-:Y:S06]  /*36d0*/  BAR.ARV 0x6, 0xa0 ;  /* 0x0182800000007b1d */ /* 0x000fec0000002000 */
[----:B------:R-:W4:Y:S01]  /*36e0*/  LDCU UR8, c[0x0][0x38c] ;  /* 0x00007180ff0877ac */ /* 0x000f220008000800 */
[----:B------:R-:W-:Y:S01]  /*36f0*/  LOP3.LUT R13, R13, 0xffff, RZ, 0xc0, !PT ;  /* 0x0000ffff0d0d7812 */ /* 0x000fe200078ec0ff */
[----:B------:R-:W-:Y:S01]  /*3700*/  IMAD.MOV.U32 R9, RZ, RZ, 0x1 ;  /* 0x00000001ff097424 */ /* 0x000fe200078e00ff */
[----:B------:R-:W-:Y:S01]  /*3710*/  LOP3.LUT R12, R12, 0xffff, RZ, 0xc0, !PT ;  /* 0x0000ffff0c0c7812 */ /* 0x000fe200078ec0ff */
[----:B-1----:R-:W-:Y:S01]  /*3720*/  IMAD.MOV.U32 R8, RZ, RZ, RZ ;  /* 0x000000ffff087224 */ /* 0x002fe200078e00ff */
[----:B------:R-:W-:-:S02]  /*3730*/  R2UR UR12, R13 ;  /* 0x000000000d0c72ca */ /* 0x000fc400000e0000 */
[----:B--2---:R-:W-:Y:S02]  /*3740*/  CS2R R2, SRZ ;  /* 0x0000000000027805 */ /* 0x004fe4000001ff00 */
[----:B------:R-:W-:Y:S01]  /*3750*/  R2UR UR11, R12 ;  /* 0x000000000c0b72ca */ /* 0x000fe200000e0000 */
[----:B------:R-:W-:Y:S01]  /*3760*/  UMOV UR19, URZ ;  /* 0x000000ff00137c82 */ /* 0x000fe20008000000 */
[----:B------:R-:W-:Y:S01]  /*3770*/  UMOV UR18, URZ ;  /* 0x000000ff00127c82 */ /* 0x000fe20008000000 */
[----:B---3--:R-:W-:Y:S01]  /*3780*/  ULEA UR7, UR7, UR6, 0x18 ;  /* 0x0000000607077291 */ /* 0x008fe2000f8ec0ff */
[----:B------:R-:W-:Y:S01]  /*3790*/  UMOV UR17, URZ ;  /* 0x000000ff00117c82 */ /* 0x000fe20008000000 */
[----:B------:R-:W-:Y:S02]  /*37a0*/  UISETP.NE.AND UP2, UPT, UR5, URZ, UPT ;  /* 0x000000ff0500728c */ /* 0x000fe4000bf45270 */
[----:B------:R-:W-:Y:S02]  /*37b0*/  UIADD3 UR13, UPT, UPT, UR7, 0x6400, URZ ;  /* 0x00006400070d7890 */ /* 0x000fe4000fffe0ff */
[----:B------:R-:W-:-:S03]  /*37c0*/  UIADD3 UR14, UPT, UPT, UR7, 0x2e400, URZ ;  /* 0x0002e400070e7890 */ /* 0x000fc6000fffe0ff */
[----:B------:R-:W1:Y:S01]  /*37d0*/  LDS R0, [UR7+0x190] ;  /* 0x00019007ff007984 */ /* 0x000e620008000800 */
[----:B----4-:R-:W-:Y:S02]  /*37e0*/  UIADD3 UR8, UPT, UPT, UR8, 0x3f, URZ ;  /* 0x0000003f08087890 */ /* 0x010fe4000fffe0ff */
[----:B------:R-:W-:Y:S02]  /*37f0*/  USHF.R.U32.HI UR13, URZ, 0x4, UR13 ;  /* 0x00000004ff0d7899 */ /* 0x000fe4000801160d */
[----:B------:R-:W-:Y:S02]  /*3800*/  USHF.R.S32.HI UR6, URZ, 0x1f, UR8 ;  /* 0x0000001fff067899 */ /* 0x000fe40008011408 */
[----:B------:R-:W-:Y:S02]  /*3810*/  USHF.R.U32.HI UR14, URZ, 0x4, UR14 ;  /* 0x00000004ff0e7899 */ /* 0x000fe4000801160e */
[----:B------:R-:W-:Y:S02]  /*3820*/  ULEA.HI UR6, UR6, UR8, URZ, 0x6 ;  /* 0x0000000806067291 */ /* 0x000fe4000f8f30ff */
[----:B------:R-:W-:-:S02]  /*3830*/  ULOP3.LUT UR13, UR13, 0x3fff, URZ, 0xc0, !UPT ;  /* 0x00003fff0d0d7892 */ /* 0x000fc4000f8ec0ff */
[----:B------:R-:W-:Y:S02]  /*3840*/  USHF.R.S32.HI UR6, URZ, 0x6, UR6 ;  /* 0x00000006ff067899 */ /* 0x000fe40008011406 */
[----:B------:R-:W-:Y:S02]  /*3850*/  ULOP3.LUT UR14, UR14, 0x3fff, URZ, 0xc0, !UPT ;  /* 0x00003fff0e0e7892 */ /* 0x000fe4000f8ec0ff */
[----:B------:R-:W-:Y:S01]  /*3860*/  UISETP.LT.AND UP0, UPT, UR6, 0x1, UPT ;  /* 0x000000010600788c */ /* 0x000fe2000bf01270 */
[----:B------:R-:W-:Y:S01]  /*3870*/  UMOV UR28, 0x0 ;  /* 0x00000000001c7882 */ /* 0x000fe20000000000 */
[----:B------:R-:W-:Y:S01]  /*3880*/  UMOV UR29, 0x10100490 ;  /* 0x10100490001d7882 */ /* 0x000fe20000000000 */
[----:B------:R-:W-:Y:S02]  /*3890*/  ULOP3.LUT UR13, UR13, 0x10000, URZ, 0xfc, !UPT ;  /* 0x000100000d0d7892 */ /* 0x000fe4000f8efcff */
[----:B------:R-:W-:Y:S02]  /*38a0*/  ULOP3.LUT UR14, UR14, 0x10000, URZ, 0xfc, !UPT ;  /* 0x000100000e0e7892 */ /* 0x000fe4000f8efcff */
[----:B------:R-:W-:Y:S01]  /*38b0*/  USEL UR20, UR6, 0x1, !UP0 ;  /* 0x0000000106147887 */ /* 0x000fe2000c000000 */
[----:B------:R-:W-:Y:S01]  /*38c0*/  UMOV UR26, 0x0 ;  /* 0x00000000001a7882 */ /* 0x000fe20000000000 */
[----:B------:R-:W-:Y:S01]  /*38d0*/  UMOV UR27, 0x10100490 ;  /* 0x10100490001b7882 */ /* 0x000fe20000000000 */
[----:B------:R-:W-:Y:S01]  /*38e0*/  UMOV UR24, 0x0 ;  /* 0x0000000000187882 */ /* 0x000fe20000000000 */
[----:B------:R-:W-:Y:S01]  /*38f0*/  UMOV UR25, 0x10100490 ;  /* 0x1010049000197882 */ /* 0x000fe20000000000 */
[----:B------:R-:W-:Y:S01]  /*3900*/  UMOV UR22, 0x0 ;  /* 0x0000000000167882 */ /* 0x000fe20000000000 */
[----:B------:R-:W-:Y:S01]  /*3910*/  UMOV UR23, 0x10100490 ;  /* 0x1010049000177882 */ /* 0x000fe20000000000 */
[----:B-1----:R-:W-:-:S15]  /*3920*/  R2UR UR21, R0 ;  /* 0x00000000001572ca */ /* 0x002fde00000e0000 */
.L_x_81:
[C---:B------:R-:W-:Y:S02]  /*3930*/  LEA R0, R8.reuse, UR7, 0x3 ;  /* 0x0000000708007c11 */ /* 0x040fe4000f8e18ff */
[----:B------:R-:W-:Y:S02]  /*3940*/  SHF.L.U32 R4, R3, 0x1f, RZ ;  /* 0x0000001f03047819 */ /* 0x000fe400000006ff */
[----:B------:R-:W-:Y:S02]  /*3950*/  LEA R5, R8, UR7, 0x4 ;  /* 0x0000000708057c11 */ /* 0x000fe4000f8e20ff */
[----:B------:R-:W1:Y:S02]  /*3960*/  SYNCS.PHASECHK.TRANS64.TRYWAIT P0, [R0+URZ+0xe0], R4 ;  /* 0x0000e004000075a7 */ /* 0x000e6400080011ff */
[----:B-1-34-:R-:W-:Y:S05]  /*3970*/  @!P0 BRA `(.L_x_74) ;  /* 0x00000050001c8947 */ /* 0x01afea0003800000 */
.L_x_172:
[----:B-1----:R-:W1:Y:S01]  /*3980*/  LDS.128 R4, [R5+0x170] ;  /* 0x0001700005047984 */ /* 0x002e620000000c00 */
[----:B------:R-:W-:Y:S02]  /*3990*/  VIADD R0, R0, 0xf0 ;  /* 0x000000f000007836 */ /* 0x000fe40000000000 */
[----:B------:R-:W-:Y:S01]  /*39a0*/  VIADD R8, R8, 0x1 ;  /* 0x0000000108087836 */ /* 0x000fe20000000000 */
[----:B------:R-:W-:Y:S01]  /*39b0*/  @!PT LDS RZ, [RZ] ;  /* 0x00000000fffff984 */ /* 0x000fe20000000800 */
[----:B------:R-:W-:Y:S01]  /*39c0*/  @!PT LDS RZ, [RZ] ;  /* 0x00000000fffff984 */ /* 0x000fe20000000800 */
[----:B------:R-:W-:Y:S01]  /*39d0*/  @!PT LDS RZ, [RZ] ;  /* 0x00000000fffff984 */ /* 0x000fe20000000800 */
[----:B------:R-:W-:Y:S01]  /*39e0*/  @!PT LDS RZ, [RZ] ;  /* 0x00000000fffff984 */ /* 0x000fe20000000800 */
[----:B------:R2:W-:Y:S06]  /*39f0*/  MEMBAR.ALL.CTA ;  /* 0x0000000000007992 */ /* 0x0005ec0000008000 */
[----:B--2---:R-:W2:Y:S01]  /*3a00*/  FENCE.VIEW.ASYNC.S ;  /* 0x00000000000073c6 */ /* 0x004ea20000000000 */
[----:B------:R-:W-:-:S04]  /*3a10*/  PRMT R0, RZ, 0x654, R0 ;  /* 0x00000654ff007816 */ /* 0x000fc80000000000 */
[----:B--2---:R2:W-:Y:S01]  /*3a20*/  SYNCS.ARRIVE.TRANS64.RED.A1T0 RZ, [R0+URZ], RZ ;  /* 0x000000ff00ff79a7 */ /* 0x0045e200081004ff */
[----:B-1----:R-:W-:Y:S01]  /*3a30*/  LOP3.LUT P1, RZ, R6, 0x1, RZ, 0xc0, !PT ;  /* 0x0000000106ff7812 */ /* 0x002fe2000782c0ff */
[----:B--2---:R-:W-:-:S12]  /*3a40*/  BRA.U UP2, `(.L_x_75) ;  /* 0x0000000502087547 */ /* 0x004fd8000b800000 */
[----:B------:R-:W1:Y:S01]  /*3a50*/  LDCU UR8, c[0x0][0x38c] ;  /* 0x00007180ff0877ac */ /* 0x000e620008000800 */
[----:B------:R-:W-:Y:S02]  /*3a60*/  PLOP3.LUT P2, PT, PT, PT, PT, 0x80, 0x8 ;  /* 0x000000000008781c */ /* 0x000fe40003f4f070 */
[----:B------:R-:W-:Y:S01]  /*3a70*/  SHF.L.U32 R4, R9, 0x1f, RZ ;  /* 0x0000001f09047819 */ /* 0x000fe200000006ff */
[----:B------:R-:W-:Y:S02]  /*3a80*/  ULEA UR9, UR19, UR7, 0x3 ;  /* 0x0000000713097291 */ /* 0x000fe4000f8e18ff */
[----:B------:R-:W-:Y:S02]  /*3a90*/  ULEA UR10, UR19, UR21, 0x6 ;  /* 0x00000015130a7291 */ /* 0x000fe4000f8e30ff */
[----:B-1----:R-:W-:-:S06]  /*3aa0*/  UISETP.GE.AND UP0, UPT, UR8, 0x1, UPT ;  /* 0x000000010800788c */ /* 0x002fcc000bf06270 */
[----:B------:R-:W-:-:S05]  /*3ab0*/  PLOP3.LUT P0, PT, PT, PT, UP0, 0x80, 0x8 ;  /* 0x000000000008781c */ /* 0x000fca0003f0f008 */
[----:B------:R-:W-:-:S08]  /*3ac0*/  @UP0 ULEA UR8, UR18, UR7, 0x3 ;  /* 0x0000000712080291 */ /* 0x000fd0000f8e18ff */
[----:B------:R-:W-:-:S04]  /*3ad0*/  @P0 SHF.L.U32 R0, R2, 0x1f, RZ ;  /* 0x0000001f02000819 */ /* 0x000fc800000006ff */
[----:B------:R1:W2:Y:S01]  /*3ae0*/  @P0 SYNCS.PHASECHK.TRANS64.TRYWAIT P2, [UR8], R0 ;  /* 0x00000000ff0005a7 */ /* 0x0002a20008041108 */
[----:B------:R-:W3:Y:S02]  /*3af0*/  SYNCS.PHASECHK.TRANS64.TRYWAIT P0, [UR9+0x120], R4 ;  /* 0x00012004ff0075a7 */ /* 0x000ee40008001109 */
[----:B-123--:R-:W-:Y:S05]  /*3b00*/  @!P0 BRA `(.L_x_76) ;  /* 0x0000004c00cc8947 */ /* 0x00efea0003800000 */
.L_x_174:
[----:B------:R-:W-:Y:S01]  /*3b10*/  UMOV UR16, UR17 ;  /* 0x0000001100107c82 */ /* 0x000fe20008000000 */
[----:B------:R-:W-:Y:S05]  /*3b20*/  BRA.U !UP0, `(.L_x_77) ;  /* 0x0000000108c07547 */ /* 0x000fea000b800000 */
[----:B------:R-:W-:Y:S02]  /*3b30*/  UIADD3 UR16, UPT, UPT, UR20, UR17, URZ ;  /* 0x0000001114107290 */ /* 0x000fe4000fffe0ff */
[----:B------:R-:W-:Y:S01]  /*3b40*/  UPLOP3.LUT UP3, UPT, UPT, UPT, UPT, 0x40, 0x4 ;  /* 0x000000000004789c */ /* 0x000fe20003f6e870 */
[----:B------:R-:W-:Y:S01]  /*3b50*/  UMOV UR15, UR6 ;  /* 0x00000006000f7c82 */ /* 0x000fe20008000000 */
[----:B------:R-:W-:-:S09]  /*3b60*/  UMOV UR46, UR18 ;  /* 0x00000012002e7c82 */ /* 0x000fd20008000000 */
.L_x_80:
[----:B--2---:R-:W-:Y:S01]  /*3b70*/  ULEA UR8, UR46, UR7, 0x3 ;  /* 0x000000072e087291 */ /* 0x004fe2000f8e18ff */
[----:B---3--:R-:W-:Y:S11]  /*3b80*/  @P2 BRA `(.L_x_78) ;  /* 0x00000000000c2947 */ /* 0x008ff60003800000 */
[----:B-1----:R-:W-:Y:S04]  /*3b90*/  SHF.L.U32 R4, R2, 0x1f, RZ ;  /* 0x0000001f02047819 */ /* 0x002fe800000006ff */
[----:B------:R-:W1:Y:S02]  /*3ba0*/  SYNCS.PHASECHK.TRANS64.TRYWAIT P0, [UR8], R4 ;  /* 0x00000004ff0075a7 */ /* 0x000e640008001108 */
[----:B-1----:R-:W-:Y:S05]  /*3bb0*/  @!P0 BRA `(.L_x_79) ;  /* 0x0000004c00b88947 */ /* 0x002fea0003800000 */
.L_x_78:
[----:B------:R-:W-:Y:S01]  /*3bc0*/  UISETP.NE.AND UP0, UPT, UR15, 0x1, UPT ;  /* 0x000000010f00788c */ /* 0x000fe2000bf05270 */
[----:B------:R-:W-:Y:S01]  /*3bd0*/  PLOP3.LUT P2, PT, PT, PT, PT, 0x80, 0x8 ;  /* 0x000000000008781c */ /* 0x000fe20003f4f070 */
[----:B------:R-:W-:Y:S02]  /*3be0*/  UIADD3 UR18, UPT, UPT, UR46, 0x1, URZ ;  /* 0x000000012e127890 */ /* 0x000fe4000fffe0ff */
[----:B------:R-:W-:Y:S02]  /*3bf0*/  ULEA UR32, UR46, UR14, 0x8 ;  /* 0x0000000e2e207291 */ /* 0x000fe4000f8e40ff */
[----:B------:R-:W-:Y:S01]  /*3c00*/  UISETP.NE.AND UP1, UPT, UR18, 0xa, UPT ;  /* 0x0000000a1200788c */ /* 0x000fe2000bf25270 */
[----:B------:R-:W-:Y:S01]  /*3c10*/  PLOP3.LUT P0, PT, PT, PT, UP0, 0x80, 0x8 ;  /* 0x000000000008781c */ /* 0x000fe20003f0f008 */
[----:B------:R-:W-:Y:S02]  /*3c20*/  UIADD3 UR44, UPT, UPT, UR32, 0x2, URZ ;  /* 0x00000002202c7890 */ /* 0x000fe4000fffe0ff */
[----:B------:R-:W-:Y:S02]  /*3c30*/  USEL UR31, URZ, 0x1, UP1 ;  /* 0x00000001ff1f7887 */ /* 0x000fe40008800000 */
[----:B------:R-:W-:Y:S02]  /*3c40*/  USEL UR18, UR18, URZ, UP1 ;  /* 0x000000ff12127287 */ /* 0x000fe40008800000 */
[----:B------:R-:W-:Y:S02]  /*3c50*/  UIADD3 UR40, UPT, UPT, UR32, 0x4, URZ ;  /* 0x0000000420287890 */ /* 0x000fe4000fffe0ff */
[----:B------:R-:W-:Y:S01]  /*3c60*/  @UP0 ULEA UR30, UR18, UR7, 0x3 ;  /* 0x00000007121e0291 */ /* 0x000fe2000f8e18ff */
[----:B------:R-:W-:Y:S01]  /*3c70*/  LOP3.LUT R2, R2, UR31, RZ, 0x3c, !PT ;  /* 0x0000001f02027c12 */ /* 0x000fe2000f8e3cff */
[----:B------:R-:W-:Y:S02]  /*3c80*/  UIADD3 UR36, UPT, UPT, UR32, 0x6, URZ ;  /* 0x0000000620247890 */ /* 0x000fe4000fffe0ff */
[----:B------:R-:W-:Y:S01]  /*3c90*/  UIADD3 UR8, UPT, UPT, UR8, 0x50, URZ ;  /* 0x0000005008087890 */ /* 0x000fe2000fffe0ff */
[----:B-1----:R-:W-:Y:S01]  /*3ca0*/  @P0 SHF.L.U32 R0, R2, 0x1f, RZ ;  /* 0x0000001f02000819 */ /* 0x002fe200000006ff */
[----:B------:R-:W-:Y:S02]  /*3cb0*/  UIADD3 UR17, UPT, UPT, UR17, 0x1, URZ ;  /* 0x0000000111117890 */ /* 0x000fe4000fffe0ff */
[----:B------:R-:W-:Y:S01]  /*3cc0*/  UIADD3 UR15, UPT, UPT, UR15, -0x1, URZ ;  /* 0xffffffff0f0f7890 */ /* 0x000fe2000fffe0ff */
[----:B------:R2:W3:Y:S01]  /*3cd0*/  @P0 SYNCS.PHASECHK.TRANS64.TRYWAIT P2, [UR30], R0 ;  /* 0x00000000ff0005a7 */ /* 0x0004e2000804111e */
[----:B------:R-:W-:Y:S02]  /*3ce0*/  ULEA UR30, UR46, UR13, 0xa ;  /* 0x0000000d2e1e7291 */ /* 0x000fe4000f8e50ff */
[----:B------:R-:W-:Y:S02]  /*3cf0*/  UISETP.NE.AND UP0, UPT, UR17, UR16, UPT ;  /* 0x000000101100728c */ /* 0x000fe4000bf05270 */
[----:B------:R-:W-:Y:S02]  /*3d00*/  UIADD3 UR42, UPT, UPT, UR30, 0x2, URZ ;  /* 0x000000021e2a7890 */ /* 0x000fe4000fffe0ff */
[----:B------:R-:W-:Y:S02]  /*3d10*/  UIADD3 UR38, UPT, UPT, UR30, 0x4, URZ ;  /* 0x000000041e267890 */ /* 0x000fe4000fffe0ff */
[----:B------:R-:W-:Y:S01]  /*3d20*/  UIADD3 UR34, UPT, UPT, UR30, 0x6, URZ ;  /* 0x000000061e227890 */ /* 0x000fe2000fffe0ff */
[----:B------:R-:W-:Y:S01]  /*3d30*/  UMOV UR33, 0x40004040 ;  /* 0x4000404000217882 */ /* 0x000fe20000000000 */
[----:B------:R-:W-:Y:S01]  /*3d40*/  UMOV UR31, 0x40004040 ;  /* 0x40004040001f7882 */ /* 0x000fe20000000000 */
[----:B------:R-:W-:Y:S01]  /*3d50*/  UMOV UR45, 0x40004040 ;  /* 0x40004040002d7882 */ /* 0x000fe20000000000 */
[----:B------:R2:W-:Y:S01]  /*3d60*/  UTCHMMA.2CTA gdesc[UR30], gdesc[UR32], tmem[UR10], tmem[UR28], idesc[UR29], UP3 ;  /* 0x00ff1c201e0075ea */ /* 0x0005e20009a0000a */
[----:B------:R-:W-:Y:S01]  /*3d70*/  UPLOP3.LUT UP3, UPT, UPT, UPT, UPT, 0x80, 0x8 ;  /* 0x000000000008789c */ /* 0x000fe20003f6f070 */
[----:B------:R-:W-:Y:S01]  /*3d80*/  UMOV UR43, 0x40004040 ;  /* 0x40004040002b7882 */ /* 0x000fe20000000000 */
[----:B------:R-:W-:Y:S01]  /*3d90*/  UMOV UR41, 0x40004040 ;  /* 0x4000404000297882 */ /* 0x000fe20000000000 */
[----:B------:R2:W-:Y:S01]  /*3da0*/  UTCHMMA.2CTA gdesc[UR42], gdesc[UR44], tmem[UR10], tmem[UR26], idesc[UR27], UPT ;  /* 0x00ff1a2c2a0075ea */ /* 0x0005e2000ba0000a */
[----:B------:R-:W-:Y:S01]  /*3db0*/  UMOV UR39, 0x40004040 ;  /* 0x4000404000277882 */ /* 0x000fe20000000000 */
[----:B------:R-:W-:Y:S01]  /*3dc0*/  UMOV UR37, 0x40004040 ;  /* 0x4000404000257882 */ /* 0x000fe20000000000 */
[----:B------:R-:W-:Y:S01]  /*3dd0*/  UMOV UR35, 0x40004040 ;  /* 0x4000404000237882 */ /* 0x000fe20000000000 */
[----:B------:R2:W-:Y:S01]  /*3de0*/  UTCHMMA.2CTA gdesc[UR38], gdesc[UR40], tmem[UR10], tmem[UR24], idesc[UR25], UPT ;  /* 0x00ff1828260075ea */ /* 0x0005e2000ba0000a */
[----:B------:R2:W-:Y:S01]  /*3df0*/  UTCHMMA.2CTA gdesc[UR34], gdesc[UR36], tmem[UR10], tmem[UR22], idesc[UR23], UPT ;  /* 0x00ff1624220075ea */ /* 0x0005e2000ba0000a */
[----:B------:R2:W-:Y:S01]  /*3e00*/  UTCBAR.2CTA.MULTICAST [UR8], URZ, UR12 ;  /* 0x000000ff080073e9 */ /* 0x0005e2000820080c */
[----:B------:R-:W-:Y:S01]  /*3e10*/  UMOV UR46, UR18 ;  /* 0x00000012002e7c82 */ /* 0x000fe20008000000 */
[----:B------:R-:W-:Y:S05]  /*3e20*/  BRA.U UP0, `(.L_x_80) ;  /* 0xfffffffd00507547 */ /* 0x000fea000b83ffff */
.L_x_77:
[----:B------:R-:W-:Y:S01]  /*3e30*/  UIADD3 UR9, UPT, UPT, UR9, 0x100, URZ ;  /* 0x0000010009097890 */ /* 0x000fe2000fffe0ff */
[----:B------:R-:W-:-:S08]  /*3e40*/  UMOV UR17, UR16 ;  /* 0x0000001000117c82 */ /* 0x000fd00008000000 */
[----:B------:R4:W-:Y:S01]  /*3e50*/  UTCBAR.2CTA.MULTICAST [UR9], URZ, UR11 ;  /* 0x000000ff090073e9 */ /* 0x0009e2000820080b */
[----:B------:R-:W-:Y:S02]  /*3e60*/  NOP ;  /* 0x0000000000007918 */ /* 0x000fe40000000000 */
.L_x_75:
[----:B------:R-:W-:Y:S01]  /*3e70*/  UIADD3 UR19, UPT, UPT, UR19, 0x1, URZ ;  /* 0x0000000113137890 */ /* 0x000fe2000fffe0ff */
[----:B------:R-:W-:-:S03]  /*3e80*/  ISETP.NE.AND P0, PT, R8, 0x2, PT ;  /* 0x000000020800780c */ /* 0x000fc60003f05270 */
[----:B------:R-:W-:Y:S01]  /*3e90*/  UISETP.NE.AND UP0, UPT, UR19, 0x4, UPT ;  /* 0x000000041300788c */ /* 0x000fe2000bf05270 */
[----:B-12---:R-:W-:Y:S02]  /*3ea0*/  SEL R0, RZ, 0x1, P0 ;  /* 0x00000001ff007807 */ /* 0x006fe40000000000 */
[----:B------:R-:W-:Y:S01]  /*3eb0*/  SEL R8, R8, RZ, P0 ;  /* 0x000000ff08087207 */ /* 0x000fe20000000000 */
[----:B------:R-:W-:Y:S01]  /*3ec0*/  USEL UR8, URZ, 0x1, UP0 ;  /* 0x00000001ff087887 */ /* 0x000fe20008000000 */
[----:B------:R-:W-:Y:S01]  /*3ed0*/  LOP3.LUT R3, R3, R0, RZ, 0x3c, !PT ;  /* 0x0000000003037212 */ /* 0x000fe200078e3cff */
[----:B------:R-:W-:-:S04]  /*3ee0*/  USEL UR19, UR19, URZ, UP0 ;  /* 0x000000ff13137287 */ /* 0x000fc80008000000 */
[----:B------:R-:W-:Y:S01]  /*3ef0*/  LOP3.LUT R9, R9, UR8, RZ, 0x3c, !PT ;  /* 0x0000000809097c12 */ /* 0x000fe2000f8e3cff */
[----:B------:R-:W-:Y:S07]  /*3f00*/  @P1 BRA `(.L_x_81) ;  /* 0xfffffff800881947 */ /* 0x000fee000383ffff */
[----:B------:R-:W1:Y:S01]  /*3f10*/  S2UR UR6, SR_CgaCtaId ;  /* 0x00000000000679c3 */ /* 0x000e620000008800 */
[----:B------:R-:W-:Y:S01]  /*3f20*/  ELECT P0, URZ, PT ;  /* 0x0000000000ff782f */ /* 0x000fe20003800000 */
[----:B------:R-:W-:Y:S01]  /*3f30*/  HFMA2 R0, -RZ, RZ, 0, 5.9604644775390625e-08 ;  /* 0x00000001ff007431 */ /* 0x000fe200000001ff */
[----:B------:R-:W-:-:S05]  /*3f40*/  UMOV UR8, 0x40 ;  /* 0x0000004000087882 */ /* 0x000fca0000000000 */
[----:B------:R-:W-:Y:S01]  /*3f50*/  UVIRTCOUNT.DEALLOC.SMPOOL 0x80 ;  /* 0x000000800000784c */ /* 0x000fe20000000000 */
[----:B------:R-:W-:Y:S02]  /*3f60*/  UISETP.NE.AND UP0, UPT, UR5, URZ, UPT ;  /* 0x000000ff0500728c */ /* 0x000fe4000bf05270 */
[----:B-1----:R-:W-:-:S09]  /*3f70*/  ULEA UR6, UR6, UR8, 0x18 ;  /* 0x0000000806067291 */ /* 0x002fd2000f8ec0ff */
[----:B------:R1:W-:Y:S01]  /*3f80*/  @P0 STS.U8 [UR6+0x1c], R0 ;  /* 0x00001c00ff000988 */ /* 0x0003e20008000006 */
[----:B------:R-:W-:Y:S05]  /*3f90*/  BRA.U UP0, `(.L_x_82) ;  /* 0x0000000100a07547 */ /* 0x000fea000b800000 */
[----:B------:R-:W-:Y:S01]  /*3fa0*/  UIADD3 UR5, UPT, UPT, UR7, 0x120, URZ ;  /* 0x0000012007057890 */ /* 0x000fe2000fffe0ff */
[----:B------:R-:W-:-:S03]  /*3fb0*/  SHF.L.U32 R2, R9, 0x1f, RZ ;  /* 0x0000001f09027819 */ /* 0x000fc600000006ff */
[----:B------:R-:W-:-:S09]  /*3fc0*/  ULEA UR8, UR19, UR5, 0x3 ;  /* 0x0000000513087291 */ /* 0x000fd2000f8e18ff */
[----:B------:R-:W2:Y:S02]  /*3fd0*/  SYNCS.PHASECHK.TRANS64.TRYWAIT P0, [UR8], R2 ;  /* 0x00000002ff0075a7 */ /* 0x000ea40008001108 */
[----:B--2---:R-:W-:Y:S05]  /*3fe0*/  @!P0 BRA `(.L_x_83) ;  /* 0x0000004800c48947 */ /* 0x004fea0003800000 */
.L_x_177:
[----:B----4-:R-:W-:-:S04]  /*3ff0*/  UIADD3 UR9, UPT, UPT, UR19, 0x1, URZ ;  /* 0x0000000113097890 */ /* 0x010fc8000fffe0ff */
        /* <DEDUP_REMOVED lines=8> */
.L_x_179:
        /* <DEDUP_REMOVED lines=9> */
.L_x_181:
[----:B------:R-:W-:-:S04]  /*4110*/  UIADD3 UR9, UPT, UPT, UR9, 0x1, URZ ;  /* 0x0000000109097890 */ /* 0x000fc8000fffe0ff */
[----:B------:R-:W-:-:S04]  /*4120*/  UISETP.NE.AND UP1, UPT, UR9, 0x4, UPT ;  /* 0x000000040900788c */ /* 0x000fc8000bf25270 */
[----:B------:R-:W-:Y:S02]  /*4130*/  USEL UR8, URZ, 0x1, UP1 ;  /* 0x00000001ff087887 */ /* 0x000fe40008800000 */
[----:B------:R-:W-:-:S04]  /*4140*/  USEL UR9, UR9, URZ, UP1 ;  /* 0x000000ff09097287 */ /* 0x000fc80008800000 */
[----:B------:R-:W-:Y:S01]  /*4150*/  ULEA UR9, UR9, UR5, 0x3 ;  /* 0x0000000509097291 */ /* 0x000fe2000f8e18ff */
[----:B------:R-:W-:-:S04]  /*4160*/  LOP3.LUT R2, R2, UR8, RZ, 0x3c, !PT ;  /* 0x0000000802027c12 */ /* 0x000fc8000f8e3cff */
[----:B------:R-:W-:Y:S01]  /*4170*/  SHF.L.U32 R2, R2, 0x1f, RZ ;  /* 0x0000001f02027819 */ /* 0x000fe200000006ff */
[----:B-1----:R-:W-:-:S04]  /*4180*/  IMAD.U32 R0, RZ, RZ, UR9 ;  /* 0x00000009ff007e24 */ /* 0x002fc8000f8e00ff */
[----:B------:R1:W2:Y:S03]  /*4190*/  SYNCS.PHASECHK.TRANS64.TRYWAIT P0, [R0+URZ], R2 ;  /* 0x00000002000075a7 */ /* 0x0002a600080011ff */
[----:B--2---:R-:W-:Y:S05]  /*41a0*/  @!P0 NANOSLEEP.SYNCS 0x989680 ;  /* 0x009896800000895d */ /* 0x004fea0003900000 */
[----:B------:R-:W2:Y:S02]  /*41b0*/  @!P0 SYNCS.PHASECHK.TRANS64 P0, [R0+URZ], R2 ;  /* 0x00000002000085a7 */ /* 0x000ea400080010ff */
[----:B--2---:R-:W-:Y:S05]  /*41c0*/  @P0 BRA `(.L_x_86) ;  /* 0x0000000000200947 */ /* 0x004fea0003800000 */
.L_x_87:
[----:B--2---:R2:W4:Y:S02]  /*41d0*/  SYNCS.PHASECHK.TRANS64.TRYWAIT P0, [R0+URZ], R2 ;  /* 0x00000002000075a7 */ /* 0x00452400080011ff */
[----:B----4-:R-:W-:Y:S05]  /*41e0*/  @!P0 NANOSLEEP.SYNCS 0x989680 ;  /* 0x009896800000895d */ /* 0x010fea0003900000 */
[----:B------:R-:W4:Y:S02]  /*41f0*/  @!P0 SYNCS.PHASECHK.TRANS64 P0, [R0+URZ], R2 ;  /* 0x00000002000085a7 */ /* 0x000f2400080010ff */
[----:B----4-:R-:W-:Y:S05]  /*4200*/  @!P0 BRA `(.L_x_87) ;  /* 0xfffffffc00f08947 */ /* 0x010fea000383ffff */
[----:B------:R-:W-:Y:S05]  /*4210*/  BRA `(.L_x_86) ;  /* 0x00000000000c7947 */ /* 0x000fea0003800000 */
.L_x_82:
[----:B------:R-:W-:-:S04]  /*4220*/  UIADD3 UR5, UPT, UPT, UR7, 0x160, URZ ;  /* 0x0000016007057890 */ /* 0x000fc8000fffe0ff */
[----:B------:R-:W-:-:S09]  /*4230*/  UPRMT UR5, UR4, 0x654, UR5 ;  /* 0x0000065404057896 */ /* 0x000fd20008000005 */
[----:B------:R-:W-:Y:S03]  /*4240*/  SYNCS.ARRIVE.TRANS64.RED.A1T0 RZ, [UR5], RZ ;  /* 0x000000ffffff79a7 */ /* 0x000fe60008100405 */
.L_x_86:
[----:B-12---:R-:W-:Y:S01]  /*4250*/  SHF.L.U32 R2, RZ, 0x1f, RZ ;  /* 0x0000001fff027819 */ /* 0x006fe200000006ff */
[----:B------:R-:W-:Y:S01]  /*4260*/  UIADD3 UR5, UPT, UPT, UR7, 0x160, URZ ;  /* 0x0000016007057890 */ /* 0x000fe2000fffe0ff */
[----:B------:R-:W-:Y:S02]  /*4270*/  PLOP3.LUT P0, PT, PT, PT, UP0, 0x80, 0x8 ;  /* 0x000000000008781c */ /* 0x000fe40003f0f008 */
[----:B------:R-:W1:Y:S02]  /*4280*/  SYNCS.PHASECHK.TRANS64.TRYWAIT P1, [UR7+0x160], R2 ;  /* 0x00016002ff0075a7 */ /* 0x000e640008021107 */
[----:B-1----:R-:W-:Y:S09]  /*4290*/  @!P1 BRA `(.L_x_88) ;  /* 0x0000004800609947 */ /* 0x002ff20003800000 */
.L_x_183:
[----:B------:R-:W-:Y:S01]  /*42a0*/  @!UP0 UPRMT UR5, UR4, 0x654, UR5 ;  /* 0x0000065404058896 */ /* 0x000fe20008000005 */
[----:B------:R-:W-:Y:S02]  /*42b0*/  UMOV UR8, 0xffff ;  /* 0x0000ffff00087882 */ /* 0x000fe40000000000 */
[----:B------:R-:W-:-:S06]  /*42c0*/  UMOV UR4, 0x1 ;  /* 0x0000000100047882 */ /* 0x000fcc0000000000 */
[----:B------:R-:W-:Y:S01]  /*42d0*/  @!P0 SYNCS.ARRIVE.TRANS64.RED.A1T0 RZ, [UR5], RZ ;  /* 0x000000ffffff89a7 */ /* 0x000fe20008100405 */
[----:B------:R-:W-:Y:S01]  /*42e0*/  NOP ;  /* 0x0000000000007918 */ /* 0x000fe20000000000 */
[----:B-1----:R-:W1:Y:S01]  /*42f0*/  LDS R0, [UR6+0x14] ;  /* 0x00001406ff007984 */ /* 0x002e620008000800 */
[----:B------:R-:W-:-:S04]  /*4300*/  ULOP3.LUT UR5, UR21, 0xffff, URZ, 0xc0, !UPT ;  /* 0x0000ffff15057892 */ /* 0x000fc8000f8ec0ff */
[----:B------:R-:W-:-:S04]  /*4310*/  USHF.R.U32.HI UR5, URZ, 0x5, UR5 ;  /* 0x00000005ff057899 */ /* 0x000fc80008011605 */
[----:B------:R-:W-:Y:S02]  /*4320*/  USHF.L.U32 UR8, UR8, UR5, URZ ;  /* 0x0000000508087299 */ /* 0x000fe400080006ff */
[----:B------:R-:W-:-:S04]  /*4330*/  USHF.L.U32 UR4, UR4, UR5, URZ ;  /* 0x0000000504047299 */ /* 0x000fc800080006ff */
[----:B-1----:R-:W-:-:S04]  /*4340*/  LOP3.LUT R0, R0, UR8, RZ, 0xc0, !PT ;  /* 0x0000000800007c12 */ /* 0x002fc8000f8ec0ff */
[----:B------:R-:W-:-:S13]  /*4350*/  ISETP.NE.AND P0, PT, R0, UR8, PT ;  /* 0x0000000800007c0c */ /* 0x000fda000bf05270 */
[----:B------:R-:W-:Y:S05]  /*4360*/  @P0 BRA `(.L_x_89) ;  /* 0x0000000000580947 */ /* 0x000fea0003800000 */
[----:B------:R-:W1:Y:S02]  /*4370*/  LDS R0, [UR6+0x18] ;  /* 0x00001806ff007984 */ /* 0x000e640008000800 */
[----:B-1----:R-:W-:-:S04]  /*4380*/  LOP3.LUT R0, R0, UR4, RZ, 0xc0, !PT ;  /* 0x0000000400007c12 */ /* 0x002fc8000f8ec0ff */
[----:B------:R-:W-:-:S13]  /*4390*/  ISETP.NE.AND P0, PT, R0, UR4, PT ;  /* 0x0000000400007c0c */ /* 0x000fda000bf05270 */
[----:B------:R-:W-:Y:S05]  /*43a0*/  @P0 BRA `(.L_x_90) ;  /* 0x00000000003c0947 */ /* 0x000fea0003800000 */
[----:B------:R-:W1:Y:S01]  /*43b0*/  S2R R2, SR_LANEID ;  /* 0x0000000000027919 */ /* 0x000e620000000000 */
[----:B------:R-:W-:Y:S01]  /*43c0*/  ULOP3.LUT UR8, URZ, UR8, URZ, 0x33, !UPT ;  /* 0x00000008ff087292 */ /* 0x000fe2000f8e33ff */
[----:B------:R-:W-:Y:S02]  /*43d0*/  VOTEU.ANY UR7, UPT, PT ;  /* 0x0000000000077886 */ /* 0x000fe400038e0100 */
[----:B------:R-:W-:-:S03]  /*43e0*/  UFLO.U32 UR7, UR7 ;  /* 0x00000007000772bd */ /* 0x000fc600080e0000 */
[----:B------:R-:W-:-:S04]  /*43f0*/  IMAD.U32 R0, RZ, RZ, UR8 ;  /* 0x00000008ff007e24 */ /* 0x000fc8000f8e00ff */
[----:B------:R2:W3:Y:S02]  /*4400*/  REDUX UR5, R0 ;  /* 0x00000000000573c4 */ /* 0x0004e40000000000 */
[----:B------:R1:W-:Y:S02]  /*4410*/  UTCATOMSWS.AND URZ, UR8 ;  /* 0x0000000800ff79e3 */ /* 0x0003e40008000000 */
[----:B-1----:R-:W-:Y:S02]  /*4420*/  ISETP.EQ.U32.AND P0, PT, R2, UR7, PT ;  /* 0x0000000702007c0c */ /* 0x002fe4000bf02070 */
[----:B--2---:R-:W-:Y:S02]  /*4430*/  LOP3.LUT R0, RZ, UR4, RZ, 0x33, !PT ;  /* 0x00000004ff007c12 */ /* 0x004fe4000f8e33ff */
[----:B---3--:R-:W-:Y:S02]  /*4440*/  MOV R2, UR5 ;  /* 0x0000000500027c02 */ /* 0x008fe40008000f00 */
[----:B------:R-:W1:Y:S07]  /*4450*/  REDUX UR4, R0 ;  /* 0x00000000000473c4 */ /* 0x000e6e0000000000 */
[----:B------:R2:W-:Y:S01]  /*4460*/  @P0 ATOMS.AND RZ, [UR6+0x14], R2 ;  /* 0x00001402ffff098c */ /* 0x0005e2000a800006 */
[----:B-1----:R-:W-:-:S05]  /*4470*/  IMAD.U32 R0, RZ, RZ, UR4 ;  /* 0x00000004ff007e24 */ /* 0x002fca000f8e00ff */
[----:B------:R2:W-:Y:S01]  /*4480*/  @P0 ATOMS.AND RZ, [UR6+0x18], R0 ;  /* 0x00001800ffff098c */ /* 0x0005e2000a800006 */
[----:B------:R-:W-:Y:S05]  /*4490*/  BRA `(.L_x_91) ;  /* 0x0000000000147947 */ /* 0x000fea0003800000 */
.L_x_90:
[----:B------:R-:W-:Y:S02]  /*44a0*/  MOV R2, 0x44c0 ;  /* 0x000044c000027802 */ /* 0x000fe40000000f00 */
[----:B---345:R-:W-:Y:S05]  /*44b0*/  CALL.REL.NOINC `($__internal_0_$__cuda_sm10x_tcgen05_guardrail_trap_col_being_dealloced_not_returned_by_alloc) ;  /* 0x0000004800cc7944 */ /* 0x038fea0003c00000 */
[----:B------:R-:W-:Y:S05]  /*44c0*/  BRA `(.L_x_91) ;  /* 0x0000000000087947 */ /* 0x000fea0003800000 */
.L_x_89:
[----:B------:R-:W-:Y:S02]  /*44d0*/  MOV R2, 0x44f0 ;  /* 0x000044f000027802 */ /* 0x000fe40000000f00 */
[----:B---345:R-:W-:Y:S05]  /*44e0*/  CALL.REL.NOINC `($__internal_2_$__cuda_sm10x_tcgen05_guardrail_trap_unallocated_columns_being_dealloced) ;  /* 0x0000004800d87944 */ /* 0x038fea0003c00000 */
.L_x_91:
[----:B------:R-:W-:Y:S01]  /*44f0*/  NOP ;  /* 0x0000000000007918 */ /* 0x000fe20000000000 */
[----:B----4-:R-:W-:Y:S05]  /*4500*/  EXIT ;  /* 0x000000000000794d */ /* 0x010fea0003800000 */
.L_x_62:
[----:B------:R-:W-:-:S09]  /*4510*/  UISETP.NE.OR UP5, UPT, UR10, 0x3, UP5 ;  /* 0x000000030a00788c */ /* 0x000fd2000afa5670 */
[----:B------:R-:W-:Y:S05]  /*4520*/  BRA.U UP5, `(.L_x_92) ;  /* 0x0000000d05b07547 */ /* 0x000fea000b800000 */
[----:B------:R-:W1:Y:S01]  /*4530*/  LDC R0, c[0x0][0xb30] ;  /* 0x0002cc00ff007b82 */ /* 0x000e620000000800 */
[----:B------:R-:W2:Y:S01]  /*4540*/  LDCU.64 UR8, c[0x0][0x888] ;  /* 0x00011100ff0877ac */ /* 0x000ea20008000a00 */
[----:B------:R-:W-:Y:S02]  /*4550*/  HFMA2 R27, -RZ, RZ, 0, 0 ;  /* 0x00000000ff1b7431 */ /* 0x000fe400000001ff */
[----:B------:R-:W-:Y:S01]  /*4560*/  IMAD.MOV.U32 R29, RZ, RZ, 0x1 ;  /* 0x00000001ff1d7424 */ /* 0x000fe200078e00ff */
[----:B------:R-:W-:Y:S01]  /*4570*/  MOV R25, 0x2000 ;  /* 0x0000200000197802 */ /* 0x000fe20000000f00 */
[----:B------:R-:W3:Y:S01]  /*4580*/  LDCU.64 UR4, c[0x0][0x890] ;  /* 0x00011200ff0477ac */ /* 0x000ee20008000a00 */
[----:B------:R-:W-:Y:S01]  /*4590*/  IMAD.MOV.U32 R28, RZ, RZ, RZ ;  /* 0x000000ffff1c7224 */ /* 0x000fe200078e00ff */
[----:B------:R-:W4:Y:S01]  /*45a0*/  LDC R24, c[0x0][0x370] ;  /* 0x0000dc00ff187b82 */ /* 0x000f220000000800 */
[----:B------:R-:W-:Y:S01]  /*45b0*/  UMOV UR6, 0x400 ;  /* 0x0000040000067882 */ /* 0x000fe20000000000 */
[----:B------:R-:W-:-:S02]  /*45c0*/  UPLOP3.LUT UP0, UPT, UPT, UPT, UPT, 0x40, 0x4 ;  /* 0x000000000004789c */ /* 0x000fc40003f0e870 */
[----:B------:R-:W-:Y:S01]  /*45d0*/  ULEA UR6, UR46, UR6, 0x18 ;  /* 0x000000062e067291 */ /* 0x000fe2000f8ec0ff */
[----:B------:R-:W-:-:S03]  /*45e0*/  UMOV UR13, URZ ;  /* 0x000000ff000d7c82 */ /* 0x000fc60008000000 */
[----:B------:R-:W4:Y:S01]  /*45f0*/  LDC R5, c[0x0][0xb0c] ;  /* 0x0002c300ff057b82 */ /* 0x000f220000000800 */
[----:B--2---:R-:W-:Y:S02]  /*4600*/  UISETP.NE.U32.AND UP2, UPT, UR8, URZ, UPT ;  /* 0x000000ff0800728c */ /* 0x004fe4000bf45070 */
[----:B---3--:R-:W-:-:S05]  /*4610*/  UISETP.NE.U32.AND UP5, UPT, UR4, URZ, UPT ;  /* 0x000000ff0400728c */ /* 0x008fca000bfa5070 */
[----:B------:R-:W2:Y:S01]  /*4620*/  LDC R18, c[0x0][0xb20] ;  /* 0x0002c800ff127b82 */ /* 0x000ea20000000800 */
[----:B-1----:R-:W-:Y:S01]  /*4630*/  ISETP.NE.AND P1, PT, R0, 0x1, PT ;  /* 0x000000010000780c */ /* 0x002fe20003f25270 */
[----:B------:R-:W-:Y:S02]  /*4640*/  UISETP.NE.AND.EX UP2, UPT, UR9, URZ, UPT, UP2 ;  /* 0x000000ff0900728c */ /* 0x000fe4000bf45320 */
[----:B------:R-:W-:-:S04]  /*4650*/  UISETP.NE.AND.EX UP5, UPT, UR5, URZ, UPT, UP5 ;  /* 0x000000ff0500728c */ /* 0x000fc8000bfa5350 */
[----:B------:R-:W1:Y:S08]  /*4660*/  LDC.64 R30, c[0x0][0x348] ;  /* 0x0000d200ff1e7b82 */ /* 0x000e700000000a00 */
[----:B------:R-:W3:Y:S08]  /*4670*/  LDC.64 R16, c[0x0][0xb10] ;  /* 0x0002c400ff107b82 */ /* 0x000ef00000000a00 */
[----:B------:R-:W1:Y:S08]  /*4680*/  LDC.64 R8, c[0x0][0xb18] ;  /* 0x0002c600ff087b82 */ /* 0x000e700000000a00 */
[----:B------:R-:W1:Y:S08]  /*4690*/  LDC.64 R6, c[0x0][0xb28] ;  /* 0x0002ca00ff067b82 */ /* 0x000e700000000a00 */
[----:B--2-4-:R-:W1:Y:S02]  /*46a0*/  LDC R19, c[0x0][0x374] ;  /* 0x0000dd00ff137b82 */ /* 0x014e640000000800 */
.L_x_101:
[C---:B------:R-:W-:Y:S02]  /*46b0*/  LEA R0, R28.reuse, UR6, 0x3 ;  /* 0x000000061c007c11 */ /* 0x040fe4000f8e18ff */
[----:B------:R-:W-:Y:S02]  /*46c0*/  SHF.L.U32 R2, R27, 0x1f, RZ ;  /* 0x0000001f1b027819 */ /* 0x000fe400000006ff */
[----:B------:R-:W-:Y:S02]  /*46d0*/  LEA R20, R28, UR6, 0x4 ;  /* 0x000000061c147c11 */ /* 0x000fe4000f8e20ff */
[----:B--2---:R-:W2:Y:S02]  /*46e0*/  SYNCS.PHASECHK.TRANS64.TRYWAIT P0, [R0+URZ+0xe0], R2 ;  /* 0x0000e002000075a7 */ /* 0x004ea400080011ff */
[----:B--2---:R-:W-:Y:S05]  /*46f0*/  @!P0 BRA `(.L_x_93) ;  /* 0x0000004400608947 */ /* 0x004fea0003800000 */
.L_x_184:
[----:B------:R-:W-:Y:S01]  /*4700*/  ISETP.GE.AND P0, PT, R40, 0x1, PT ;  /* 0x000000012800780c */ /* 0x000fe20003f06270 */
[----:B------:R-:W4:Y:S01]  /*4710*/  LDS.128 R20, [R20+0x170] ;  /* 0x0001700014147984 */ /* 0x000f220000000c00 */
[----:B--2---:R-:W-:Y:S01]  /*4720*/  VIADD R0, R0, 0xf0 ;  /* 0x000000f000007836 */ /* 0x004fe20000000000 */
[----:B------:R-:W-:Y:S01]  /*4730*/  @!PT LDS RZ, [RZ] ;  /* 0x00000000fffff984 */ /* 0x000fe20000000800 */
[----:B------:R-:W-:Y:S01]  /*4740*/  @!PT LDS RZ, [RZ] ;  /* 0x00000000fffff984 */ /* 0x000fe20000000800 */
[----:B------:R-:W-:Y:S01]  /*4750*/  @!PT LDS RZ, [RZ] ;  /* 0x00000000fffff984 */ /* 0x000fe20000000800 */
[----:B------:R-:W-:Y:S01]  /*4760*/  @!PT LDS RZ, [RZ] ;  /* 0x00000000fffff984 */ /* 0x000fe20000000800 */
[----:B------:R2:W-:Y:S06]  /*4770*/  MEMBAR.ALL.CTA ;  /* 0x0000000000007992 */ /* 0x0005ec0000008000 */
[----:B--2---:R-:W2:Y:S01]  /*4780*/  FENCE.VIEW.ASYNC.S ;  /* 0x00000000000073c6 */ /* 0x004ea20000000000 */
[----:B------:R-:W-:Y:S04]  /*4790*/  PRMT R0, RZ, 0x654, R0 ;  /* 0x00000654ff007816 */ /* 0x000fe80000000000 */
[----:B--2---:R2:W-:Y:S01]  /*47a0*/  SYNCS.ARRIVE.TRANS64.RED.A1T0 RZ, [R0+URZ], RZ ;  /* 0x000000ff00ff79a7 */ /* 0x0045e200081004ff */
[----:B----4-:R-:W-:Y:S11]  /*47b0*/  LOP3.LUT P3, RZ, R22, 0x1, RZ, 0xc0, !PT ;  /* 0x0000000116ff7812 */ /* 0x010ff6000786c0ff */
[----:B------:R-:W-:Y:S02]  /*47c0*/  @!UPT UIADD3 URZ, UPT, UPT, URZ, URZ, URZ ;  /* 0x000000fffffff290 */ /* 0x000fe4000fffe0ff */
[----:B------:R-:W-:Y:S02]  /*47d0*/  @P3 MOV R13, R20 ;  /* 0x00000014000d3202 */ /* 0x000fe40000000f00 */
[----:B------:R-:W-:Y:S01]  /*47e0*/  @P3 LOP3.LUT R12, R21, 0xffff, RZ, 0xc0, !PT ;  /* 0x0000ffff150c3812 */ /* 0x000fe200078ec0ff */
[----:B--2---:R-:W-:Y:S06]  /*47f0*/  @!P0 BRA `(.L_x_94) ;  /* 0x0000000000a48947 */ /* 0x004fec0003800000 */
[-C--:B-1----:R-:W-:Y:S01]  /*4800*/  IMAD.HI.U32 R0, R19, R9.reuse, RZ ;  /* 0x0000000913007227 */ /* 0x082fe200078e00ff */
[----:B------:R-:W-:Y:S02]  /*4810*/  ISETP.NE.AND P0, PT, R8, 0x1, PT ;  /* 0x000000010800780c */ /* 0x000fe40003f05270 */
[----:B------:R-:W-:Y:S01]  /*4820*/  ISETP.NE.AND P2, PT, R40, 0x1, PT ;  /* 0x000000012800780c */ /* 0x000fe20003f45270 */
[----:B---3--:R-:W-:Y:S01]  /*4830*/  IMAD.HI.U32 R11, R24, R16, RZ ;  /* 0x00000010180b7227 */ /* 0x008fe200078e00ff */
[----:B------:R-:W-:Y:S02]  /*4840*/  SHF.R.U32.HI R0, RZ, R18, R0 ;  /* 0x00000012ff007219 */ /* 0x000fe40000011600 */
[----:B------:R-:W-:Y:S01]  /*4850*/  ISETP.NE.AND P4, PT, R5, 0x1, PT ;  /* 0x000000010500780c */ /* 0x000fe20003f85270 */
[----:B------:R-:W-:Y:S01]  /*4860*/  IMAD.HI.U32 R15, R12, R9, RZ ;  /* 0x000000090c0f7227 */ /* 0x000fe200078e00ff */
[----:B------:R-:W-:Y:S02]  /*4870*/  SHF.R.U32.HI R11, RZ, R17, R11 ;  /* 0x00000011ff0b7219 */ /* 0x000fe4000001160b */
[----:B------:R-:W-:Y:S01]  /*4880*/  SEL R0, R19, R0, !P0 ;  /* 0x0000000013007207 */ /* 0x000fe20004000000 */
[----:B------:R-:W-:Y:S01]  /*4890*/  IMAD.HI.U32 R14, R13, R16, RZ ;  /* 0x000000100d0e7227 */ /* 0x000fe200078e00ff */
[----:B------:R-:W-:Y:S03]  /*48a0*/  SEL R11, R24, R11, !P4 ;  /* 0x0000000b180b7207 */ /* 0x000fe60006000000 */
[-C--:B------:R-:W-:Y:S01]  /*48b0*/  IMAD.HI.U32 R10, R0, R6.reuse, RZ ;  /* 0x00000006000a7227 */ /* 0x080fe200078e00ff */
[----:B------:R-:W-:Y:S03]  /*48c0*/  SHF.R.U32.HI R14, RZ, R17, R14 ;  /* 0x00000011ff0e7219 */ /* 0x000fe6000001160e */
[----:B------:R-:W-:Y:S01]  /*48d0*/  IMAD.HI.U32 R2, R11, R6, RZ ;  /* 0x000000060b027227 */ /* 0x000fe200078e00ff */
[-C--:B------:R-:W-:Y:S02]  /*48e0*/  @P2 SHF.R.U32.HI R0, RZ, R7.reuse, R10 ;  /* 0x00000007ff002219 */ /* 0x080fe4000001160a */
[----:B------:R-:W-:Y:S02]  /*48f0*/  SHF.R.U32.HI R10, RZ, R18, R15 ;  /* 0x00000012ff0a7219 */ /* 0x000fe4000001160f */
[----:B------:R-:W-:Y:S01]  /*4900*/  @P2 SHF.R.U32.HI R11, RZ, R7, R2 ;  /* 0x00000007ff0b2219 */ /* 0x000fe20000011602 */
[----:B------:R-:W-:Y:S01]  /*4910*/  IMAD R0, R40, R0, RZ ;  /* 0x0000000028007224 */ /* 0x000fe200078e02ff */
[----:B------:R-:W-:Y:S02]  /*4920*/  SEL R10, R12, R10, !P0 ;  /* 0x0000000a0c0a7207 */ /* 0x000fe40004000000 */
[----:B------:R-:W-:Y:S01]  /*4930*/  SEL R2, R13, R14, !P4 ;  /* 0x0000000e0d027207 */ /* 0x000fe20006000000 */
[----:B------:R-:W-:Y:S01]  /*4940*/  IMAD R14, R40, R11, RZ ;  /* 0x0000000b280e7224 */ /* 0x000fe200078e02ff */
[C---:B------:R-:W-:Y:S01]  /*4950*/  ISETP.GE.AND P0, PT, R10.reuse, R0, PT ;  /* 0x000000000a00720c */ /* 0x040fe20003f06270 */
[----:B------:R-:W-:Y:S03]  /*4960*/  IMAD.HI.U32 R0, R10, R6, RZ ;  /* 0x000000060a007227 */ /* 0x000fe600078e00ff */
[----:B------:R-:W-:Y:S02]  /*4970*/  ISETP.GE.OR P0, PT, R2, R14, P0 ;  /* 0x0000000e0200720c */ /* 0x000fe40000706670 */
[-C--:B------:R-:W-:Y:S04]  /*4980*/  SHF.R.U32.HI R0, RZ, R7.reuse, R0 ;  /* 0x00000007ff007219 */ /* 0x080fe80000011600 */
[----:B------:R-:W-:Y:S05]  /*4990*/  SEL R15, R10, R0, !P2 ;  /* 0x000000000a0f7207 */ /* 0x000fea0005000000 */
[----:B------:R-:W-:Y:S02]  /*49a0*/  IMAD.MOV R14, RZ, RZ, -R15 ;  /* 0x000000ffff0e7224 */ /* 0x000fe400078e0a0f */
[----:B------:R-:W-:Y:S04]  /*49b0*/  @!P0 IMAD.HI.U32 R0, R2, R6, RZ ;  /* 0x0000000602008227 */ /* 0x000fe800078e00ff */
[----:B------:R-:W-:Y:S01]  /*49c0*/  IMAD R14, R40, R14, R10 ;  /* 0x0000000e280e7224 */ /* 0x000fe200078e020a */
[----:B------:R-:W-:Y:S04]  /*49d0*/  @!P0 SHF.R.U32.HI R0, RZ, R7, R0 ;  /* 0x00000007ff008219 */ /* 0x000fe80000011600 */
[----:B------:R-:W-:Y:S04]  /*49e0*/  @!P0 SEL R0, R2, R0, !P2 ;  /* 0x0000000002008207 */ /* 0x000fe80005000000 */
[----:B------:R-:W-:Y:S01]  /*49f0*/  @!P0 IADD3 R15, PT, PT, R15, -R0, RZ ;  /* 0x800000000f0f8210 */ /* 0x000fe20007ffe0ff */
[----:B------:R-:W-:Y:S01]  /*4a00*/  @!P0 IMAD R0, R11, R14, R0 ;  /* 0x0000000e0b008224 */ /* 0x000fe200078e0200 */
[----:B------:R-:W-:Y:S01]  /*4a10*/  IADD3 R11, PT, PT, -R10, RZ, RZ ;  /* 0x000000ff0a0b7210 */ /* 0x000fe20007ffe1ff */
[--C-:B------:R-:W-:Y:S02]  /*4a20*/  IMAD.MOV R14, RZ, RZ, -R2.reuse ;  /* 0x000000ffff0e7224 */ /* 0x100fe400078e0a02 */
[----:B------:R-:W-:Y:S02]  /*4a30*/  @!P0 IMAD R10, R15, R40, R2 ;  /* 0x000000280f0a8224 */ /* 0x000fe400078e0202 */
[----:B------:R-:W-:Y:S02]  /*4a40*/  @!P0 IMAD.MOV.U32 R2, RZ, RZ, R0 ;  /* 0x000000ffff028224 */ /* 0x000fe400078e0000 */
[----:B------:R-:W-:Y:S02]  /*4a50*/  IMAD R13, R5, R14, R13 ;  /* 0x0000000e050d7224 */ /* 0x000fe400078e020d */
[----:B------:R-:W-:Y:S02]  /*4a60*/  IMAD R12, R8, R11, R12 ;  /* 0x0000000b080c7224 */ /* 0x000fe400078e020c */
[----:B------:R-:W-:Y:S02]  /*4a70*/  IMAD R13, R2, R5, R13 ;  /* 0x00000005020d7224 */ /* 0x000fe400078e020d */
[----:B------:R-:W-:Y:S02]  /*4a80*/  IMAD R12, R10, R8, R12 ;  /* 0x000000080a0c7224 */ /* 0x000fe400078e020c */
.L_x_94:
[----:B------:R-:W-:Y:S05]  /*4a90*/  BRA.U UP0, `(.L_x_95) ;  /* 0x0000000100107547 */ /* 0x000fea000b800000 */
[----:B------:R-:W-:Y:S04]  /*4aa0*/  MOV R2, UR7 ;  /* 0x0000000700027c02 */ /* 0x000fe80008000f00 */
[----:B------:R-:W-:Y:S04]  /*4ab0*/  SHF.L.U32 R2, R2, 0x1f, RZ ;  /* 0x0000001f02027819 */ /* 0x000fe800000006ff */
[----:B------:R-:W2:Y:S02]  /*4ac0*/  SYNCS.PHASECHK.TRANS64.TRYWAIT P0, [UR6+0xd8], R2 ;  /* 0x0000d802ff0075a7 */ /* 0x000ea40008001106 */
[----:B--2---:R-:W-:Y:S05]  /*4ad0*/  @!P0 BRA `(.L_x_96) ;  /* 0x00000040007c8947 */ /* 0x004fea0003800000 */
.L_x_95:
[----:B------:R-:W-:Y:S02]  /*4ae0*/  R2UR UR11, R3 ;  /* 0x00000000030b72ca */ /* 0x000fe400000e0000 */
[----:B------:R-:W-:Y:S02]  /*4af0*/  R2UR UR10, R4 ;  /* 0x00000000040a72ca */ /* 0x000fe400000e0000 */
[----:B------:R-:W-:Y:S04]  /*4b00*/  ISETP.NE.U32.AND P2, PT, RZ, UR4, PT ;  /* 0x00000004ff007c0c */ /* 0x000fe8000bf45070 */
[----:B------:R-:W-:Y:S05]  /*4b10*/  ISETP.NE.AND.EX P2, PT, RZ, UR5, PT, P2 ;  /* 0x00000005ff007c0c */ /* 0x000fea000bf45320 */
[----:B------:R-:W-:Y:S02]  /*4b20*/  USHF.L.U32 UR11, UR11, 0x7, URZ ;  /* 0x000000070b0b7899 */ /* 0x000fe400080006ff */
[----:B------:R-:W-:Y:S01]  /*4b30*/  USHF.L.U32 UR10, UR10, 0x6, URZ ;  /* 0x000000060a0a7899 */ /* 0x000fe200080006ff */
[----:B------:R-:W-:Y:S11]  /*4b40*/  BRA.U !UP5, `(.L_x_97) ;  /* 0x000000010d347547 */ /* 0x000ff6000b800000 */
[----:B------:R-:W-:Y:S01]  /*4b50*/  UPLOP3.LUT UP3, UPT, UPT, UPT, UP2, 0x80, 0x8 ;  /* 0x000000000008789c */ /* 0x000fe20003f6f020 */
[----:B--2---:R-:W-:Y:S02]  /*4b60*/  HFMA2 R0, -RZ, RZ, 0, 5.9604644775390625e-08 ;  /* 0x00000001ff007431 */ /* 0x004fe400000001ff */
[----:B------:R-:W-:Y:S03]  /*4b70*/  IMAD.MOV.U32 R98, RZ, RZ, 0x1 ;  /* 0x00000001ff627424 */ /* 0x000fe600078e00ff */
[----:B------:R-:W-:Y:S05]  /*4b80*/  PLOP3.LUT P0, PT, PT, PT, UP3, 0x80, 0x8 ;  /* 0x000000000008781c */ /* 0x000fea0003f0f038 */
[----:B------:R-:W2:Y:S01]  /*4b90*/  @UP3 LDCU.64 UR14, c[0x0][0x888] ;  /* 0x00011100ff0e37ac */ /* 0x000ea20008000a00 */
[----:B------:R-:W-:Y:S07]  /*4ba0*/  @UP3 UIMAD UR8, UR36, UR4, URZ ;  /* 0x00000004240832a4 */ /* 0x000fee000f8e02ff */
[----:B------:R-:W-:Y:S01]  /*4bb0*/  @!P0 PRMT R98, R0, 0x7610, R98 ;  /* 0x0000761000628816 */ /* 0x000fe20000000062 */
[----:B--2---:R-:W-:Y:S03]  /*4bc0*/  @UP3 UIMAD.WIDE UR14, UR8, 0x4, UR14 ;  /* 0x00000004080e38a5 */ /* 0x004fe6000f8e020e */
[----:B------:R-:W2:Y:S03]  /*4bd0*/  @!UP3 LDCU UR8, c[0x0][0x880] ;  /* 0x00011000ff08b7ac */ /* 0x000ea60008000800 */
[----:B-----5:R-:W-:Y:S01]  /*4be0*/  IMAD.U32 R48, RZ, RZ, UR14 ;  /* 0x0000000eff307e24 */ /* 0x020fe2000f8e00ff */
[----:B------:R-:W-:Y:S05]  /*4bf0*/  MOV R49, UR15 ;  /* 0x0000000f00317c02 */ /* 0x000fea0008000f00 */
[----:B------:R4:W5:Y:S02]  /*4c00*/  @P0 LDG.E R48, desc[UR48][R48.64] ;  /* 0x0000003030300981 */ /* 0x000964000c1e1900 */
[----:B--2-4-:R-:W-:Y:S07]  /*4c10*/  @!P0 IMAD.U32 R48, RZ, RZ, UR8 ;  /* 0x00000008ff308e24 */ /* 0x014fee000f8e00ff */
.L_x_97:
[----:B-----5:R-:W-:Y:S01]  /*4c20*/  @!P2 FSETP.EQ.AND P0, PT, R48, RZ, PT ;  /* 0x000000ff3000a20b */ /* 0x020fe20003f02000 */
[----:B------:R-:W-:Y:S01]  /*4c30*/  @!UPT UIADD3 URZ, UPT, UPT, URZ, URZ, URZ ;  /* 0x000000fffffff290 */ /* 0x000fe2000fffe0ff */
[----:B------:R-:W-:Y:S11]  /*4c40*/  @!P2 BRA `(.L_x_98) ;  /* 0x000000000014a947 */ /* 0x000ff60003800000 */
[----:B------:R-:W-:Y:S02]  /*4c50*/  LOP3.LUT P2, RZ, R98, 0xff, RZ, 0xc0, !PT ;  /* 0x000000ff62ff7812 */ /* 0x000fe4000784c0ff */
[----:B------:R-:W-:Y:S04]  /*4c60*/  PLOP3.LUT P0, PT, PT, PT, UP3, 0x80, 0x8 ;  /* 0x000000000008781c */ /* 0x000fe80003f0f038 */
[----:B------:R-:W-:Y:S07]  /*4c70*/  PLOP3.LUT P0, PT, P0, PT, PT, 0x8, 0x80 ;  /* 0x000000000080781c */ /* 0x000fee000070e170 */
[----:B------:R-:W-:Y:S11]  /*4c80*/  @P2 FSETP.EQ.AND P0, PT, R48, RZ, PT ;  /* 0x000000ff3000220b */ /* 0x000ff60003f02000 */
[----:B------:R-:W-:Y:S02]  /*4c90*/  @!UPT UIADD3 URZ, UPT, UPT, URZ, URZ, URZ ;  /* 0x000000fffffff290 */ /* 0x000fe4000fffe0ff */
.L_x_98:
[----:B------:R-:W-:Y:S01]  /*4ca0*/  ULEA UR15, UR13, UR6, 0x3 ;  /* 0x000000060d0f7291 */ /* 0x000fe2000f8e18ff */
[----:B------:R-:W-:Y:S02]  /*4cb0*/  SHF.L.U32 R4, R29, 0x1f, RZ ;  /* 0x0000001f1d047819 */ /* 0x000fe400000006ff */
[----:B------:R-:W-:Y:S04]  /*4cc0*/  ELECT P4, URZ, PT ;  /* 0x0000000000ff782f */ /* 0x000fe80003880000 */
[----:B------:R-:W-:Y:S02]  /*4cd0*/  PLOP3.LUT P4, PT, P0, P4, PT, 0xf2, 0x2f ;  /* 0x00000000002f781c */ /* 0x000fe40000789e72 */
[----:B------:R-:W4:Y:S11]  /*4ce0*/  SYNCS.PHASECHK.TRANS64.TRYWAIT P2, [UR15+0xb8], R4 ;  /* 0x0000b804ff0075a7 */ /* 0x000f36000804110f */
[----:B-1----:R-:W-:Y:S05]  /*4cf0*/  @!P4 IADD3 R3, P0, PT, R30, 0x580, RZ ;  /* 0x000005801e03c810 */ /* 0x002fea0007f1e0ff */
[----:B--2---:R-:W-:Y:S01]  /*4d00*/  @!P4 IMAD.X R2, RZ, RZ, R31, P0 ;  /* 0x000000ffff02c224 */ /* 0x004fe200000e061f */
[----:B----4-:R-:W-:Y:S07]  /*4d10*/  @!P2 BRA `(.L_x_99) ;  /* 0x000000400004a947 */ /* 0x010fee0003800000 */
.L_x_187:
[----:B------:R-:W2:Y:S01]  /*4d20*/  LDC.64 R14, c[0x0][0xb10] ;  /* 0x0002c400ff0e7b82 */ /* 0x000ea20000000a00 */
[----:B------:R-:W-:Y:S01]  /*4d30*/  @!P4 R2UR UR9, R3 ;  /* 0x000000000309c2ca */ /* 0x000fe200000e0000 */
[----:B------:R-:W-:Y:S01]  /*4d40*/  VOTEU.ALL UP1, P4 ;  /* 0x0000000000ff7886 */ /* 0x000fe20002020000 */
[----:B------:R-:W-:Y:S01]  /*4d50*/  @!P4 R2UR UR8, R2 ;  /* 0x000000000208c2ca */ /* 0x000fe200000e0000 */
[----:B------:R-:W-:Y:S01]  /*4d60*/  VOTEU.ALL UP0, P4 ;  /* 0x0000000000ff7886 */ /* 0x000fe20002000000 */
[----:B-1----:R-:W-:Y:S03]  /*4d70*/  @!P4 IMAD.MOV.U32 R0, RZ, RZ, 0x2000 ;  /* 0x00002000ff00c424 */ /* 0x002fe600078e00ff */
[----:B------:R-:W1:Y:S01]  /*4d80*/  LDC.64 R10, c[0x0][0xb18] ;  /* 0x0002c600ff0a7b82 */ /* 0x000e620000000a00 */
[----:B------:R-:W-:Y:S01]  /*4d90*/  UMOV UR20, 0x0 ;  /* 0x0000000000147882 */ /* 0x000fe20000000000 */
[----:B------:R-:W-:Y:S01]  /*4da0*/  UMOV UR21, 0x10000000 ;  /* 0x1000000000157882 */ /* 0x000fe20000000000 */
[----:B------:R-:W-:Y:S01]  /*4db0*/  UMOV UR12, UR36 ;  /* 0x00000024000c7c82 */ /* 0x000fe20008000000 */
[----:B------:R-:W-:Y:S01]  /*4dc0*/  UIADD3 UR14, UPT, UPT, UR13, 0x1, URZ ;  /* 0x000000010d0e7890 */ /* 0x000fe2000fffe0ff */
[----:B------:R-:W-:Y:S01]  /*4dd0*/  @P3 SHF.R.U32.HI R26, RZ, 0x10, R21 ;  /* 0x00000010ff1a3819 */ /* 0x000fe20000011615 */
[----:B------:R-:W-:Y:S02]  /*4de0*/  VIADD R28, R28, 0x1 ;  /* 0x000000011c1c7836 */ /* 0x000fe40000000000 */
[----:B------:R-:W-:Y:S01]  /*4df0*/  IMAD.U32 R2, RZ, RZ, UR9 ;  /* 0x00000009ff027e24 */ /* 0x000fe2000f8e00ff */
[----:B------:R-:W-:Y:S01]  /*4e00*/  UIADD3 UR9, UPT, UPT, UR15, 0xa0, URZ ;  /* 0x000000a00f097890 */ /* 0x000fe2000fffe0ff */
[----:B------:R-:W-:Y:S01]  /*4e10*/  IMAD.U32 R3, RZ, RZ, UR8 ;  /* 0x00000008ff037e24 */ /* 0x000fe2000f8e00ff */
[----:B------:R-:W-:Y:S02]  /*4e20*/  @!UP1 ULEA UR8, UR13, UR6, 0xd ;  /* 0x000000060d089291 */ /* 0x000fe4000f8e68ff */
[----:B------:R-:W-:Y:S01]  /*4e30*/  @!P4 R2UR UR18, R2 ;  /* 0x000000000212c2ca */ /* 0x000fe200000e0000 */
[----:B------:R-:W-:Y:S01]  /*4e40*/  UISETP.NE.AND UP4, UPT, UR14, 0x3, UPT ;  /* 0x000000030e00788c */ /* 0x000fe2000bf85270 */
[----:B------:R-:W4:Y:S01]  /*4e50*/  @!P1 LDC R2, c[0x0][0xb0c] ;  /* 0x0002c300ff029b82 */ /* 0x000f220000000800 */
[----:B------:R-:W-:Y:S01]  /*4e60*/  @!P4 R2UR UR19, R3 ;  /* 0x000000000313c2ca */ /* 0x000fe200000e0000 */
[----:B------:R-:W-:Y:S02]  /*4e70*/  @!UP1 UIADD3 UR8, UPT, UPT, UR8, 0x200, URZ ;  /* 0x0000020008089890 */ /* 0x000fe4000fffe0ff */
[----:B------:R-:W-:Y:S02]  /*4e80*/  UPRMT UR16, UR46, 0x654, UR9 ;  /* 0x000006542e107896 */ /* 0x000fe40008000009 */
[----:B------:R-:W-:Y:S02]  /*4e90*/  USEL UR17, URZ, 0x1, UP4 ;  /* 0x00000001ff117887 */ /* 0x000fe4000a000000 */
[----:B------:R-:W-:Y:S04]  /*4ea0*/  USEL UR14, UR14, URZ, UP4 ;  /* 0x000000ff0e0e7287 */ /* 0x000fe8000a000000 */
[----:B------:R-:W-:Y:S01]  /*4eb0*/  ULEA UR13, UR14, UR6, 0x3 ;  /* 0x000000060e0d7291 */ /* 0x000fe2000f8e18ff */
[----:B------:R-:W-:Y:S01]  /*4ec0*/  LOP3.LUT R29, R29, UR17, RZ, 0x3c, !PT ;  /* 0x000000111d1d7c12 */ /* 0x000fe2000f8e3cff */
[----:B------:R1:W-:Y:S01]  /*4ed0*/  @!UP0 UTMALDG.3D [UR8], [UR18], desc[UR20] ;  /* 0x00001408120085b4 */ /* 0x0003e20008011000 */
[----:B------:R5:W-:Y:S02]  /*4ee0*/  @!P4 SYNCS.ARRIVE.TRANS64.RED.A0TR RZ, [UR15+0xa0], R0 ;  /* 0x0000a000ffffc9a7 */ /* 0x000be4000830040f */
[----:B------:R-:W-:Y:S02]  /*4ef0*/  SHF.L.U32 R32, R29, 0x1f, RZ ;  /* 0x0000001f1d207819 */ /* 0x000fe400000006ff */
[----:B----4-:R-:W-:Y:S01]  /*4f00*/  @!P1 ISETP.NE.AND P2, PT, R2, 0x1, PT ;  /* 0x000000010200980c */ /* 0x010fe20003f45270 */
[C---:B--2---:R-:W-:Y:S01]  /*4f10*/  @!P1 IMAD.HI.U32 R3, R13.reuse, R14, RZ ;  /* 0x0000000e0d039227 */ /* 0x044fe200078e00ff */
[----:B-1----:R-:W-:Y:S03]  /*4f20*/  @!P1 ISETP.NE.AND P0, PT, R10, 0x1, PT ;  /* 0x000000010a00980c */ /* 0x002fe60003f05270 */
[C---:B------:R-:W-:Y:S01]  /*4f30*/  @!P1 IMAD.HI.U32 R4, R12.reuse, R11, RZ ;  /* 0x0000000b0c049227 */ /* 0x040fe200078e00ff */
[----:B------:R-:W-:Y:S01]  /*4f40*/  @!P1 SHF.R.U32.HI R3, RZ, R15, R3 ;  /* 0x0000000fff039219 */ /* 0x000fe20000011603 */
[----:B------:R-:W-:Y:S03]  /*4f50*/  SYNCS.ARRIVE.TRANS64.RED.A1T0 RZ, [UR16], RZ ;  /* 0x000000ffffff79a7 */ /* 0x000fe60008100410 */
[----:B------:R-:W-:Y:S01]  /*4f60*/  @!P1 SEL R3, R13, R3, !P2 ;  /* 0x000000030d039207 */ /* 0x000fe20005000000 */
[----:B------:R-:W1:Y:S01]  /*4f70*/  SYNCS.PHASECHK.TRANS64.TRYWAIT P5, [UR13+0xb8], R32 ;  /* 0x0000b820ff0075a7 */ /* 0x000e6200080a110d */
[----:B-----5:R-:W2:Y:S02]  /*4f80*/  @!P1 LDC R0, c[0x0][0xb20] ;  /* 0x0002c800ff009b82 */ /* 0x020ea40000000800 */
[----:B--2---:R-:W-:Y:S04]  /*4f90*/  @!P1 SHF.R.U32.HI R0, RZ, R0, R4 ;  /* 0x00000000ff009219 */ /* 0x004fe80000011604 */
[----:B------:R-:W-:Y:S05]  /*4fa0*/  @!P1 SEL R4, R12, R0, !P0 ;  /* 0x000000000c049207 */ /* 0x000fea0004000000 */
[----:B------:R-:W-:Y:S02]  /*4fb0*/  @!P1 IMAD.IADD R0, R4, 0x1, -R3 ;  /* 0x0000000104009824 */ /* 0x000fe400078e0a03 */
[----:B------:R-:W-:Y:S02]  /*4fc0*/  @!P1 IMAD.IADD R3, R3, 0x1, -R4 ;  /* 0x0000000103039824 */ /* 0x000fe400078e0a04 */
[----:B------:R-:W-:Y:S02]  /*4fd0*/  @!P1 IMAD R13, R0, R2, R13 ;  /* 0x00000002000d9224 */ /* 0x000fe400078e020d */
[----:B------:R-:W-:Y:S01]  /*4fe0*/  @!P1 IMAD R12, R3, R10, R12 ;  /* 0x0000000a030c9224 */ /* 0x000fe200078e020c */
[----:B-1----:R-:W-:Y:S06]  /*4ff0*/  @!P5 BRA `(.L_x_100) ;  /* 0x0000003c0064d947 */ /* 0x002fec0003800000 */
.L_x_189:
[----:B------:R-:W-:Y:S01]  /*5000*/  @!P4 IADD3 R2, P0, PT, R30, 0x580, RZ ;  /* 0x000005801e02c810 */ /* 0x000fe20007f1e0ff */
[----:B------:R-:W-:Y:S01]  /*5010*/  UMOV UR18, 0x0 ;  /* 0x0000000000127882 */ /* 0x000fe20000000000 */
[----:B------:R-:W-:Y:S01]  /*5020*/  UMOV UR19, 0x10000000 ;  /* 0x1000000000137882 */ /* 0x000fe20000000000 */
[----:B------:R-:W-:Y:S01]  /*5030*/  VOTEU.ALL UP0, P4 ;  /* 0x0000000000ff7886 */ /* 0x000fe20002000000 */
[----:B------:R-:W-:Y:S01]  /*5040*/  @!P4 R2UR UR9, R2 ;  /* 0x000000000209c2ca */ /* 0x000fe200000e0000 */
[----:B-1----:R-:W-:Y:S01]  /*5050*/  @!P4 IMAD.X R0, RZ, RZ, R31, P0 ;  /* 0x000000ffff00c224 */ /* 0x002fe200000e061f */
[----:B------:R-:W-:Y:S01]  /*5060*/  UMOV UR12, UR36 ;  /* 0x00000024000c7c82 */ /* 0x000fe20008000000 */
[----:B------:R-:W-:Y:S01]  /*5070*/  @P3 R2UR UR36, R26 ;  /* 0x000000001a2432ca */ /* 0x000fe200000e0000 */
[----:B------:R-:W-:Y:S01]  /*5080*/  @!UP0 ULEA UR15, UR14, UR6, 0xd ;  /* 0x000000060e0f8291 */ /* 0x000fe2000f8e68ff */
[----:B------:R-:W-:Y:S01]  /*5090*/  ISETP.NE.AND P0, PT, R28, 0x2, PT ;  /* 0x000000021c00780c */ /* 0x000fe20003f05270 */
[----:B------:R-:W-:Y:S01]  /*50a0*/  @!UP0 UIADD3 UR10, UPT, UPT, UR10, 0x20, URZ ;  /* 0x000000200a0a8890 */ /* 0x000fe2000fffe0ff */
[----:B------:R-:W-:Y:S01]  /*50b0*/  @!P4 R2UR UR8, R0 ;  /* 0x000000000008c2ca */ /* 0x000fe200000e0000 */
[----:B------:R-:W-:Y:S01]  /*50c0*/  IMAD.IADD R4, R12, 0x1, R96 ;  /* 0x000000010c047824 */ /* 0x000fe200078e0260 */
[----:B------:R-:W-:Y:S02]  /*50d0*/  SEL R0, RZ, 0x1, P0 ;  /* 0x00000001ff007807 */ /* 0x000fe40000000000 */
[----:B------:R-:W-:Y:S02]  /*50e0*/  SEL R28, R28, RZ, P0 ;  /* 0x000000ff1c1c7207 */ /* 0x000fe40000000000 */
[----:B------:R-:W-:Y:S01]  /*50f0*/  IMAD.U32 R2, RZ, RZ, UR9 ;  /* 0x00000009ff027e24 */ /* 0x000fe2000f8e00ff */
[----:B------:R-:W-:Y:S01]  /*5100*/  UIADD3 UR9, UPT, UPT, UR13, 0xa0, URZ ;  /* 0x000000a00d097890 */ /* 0x000fe2000fffe0ff */
[----:B------:R-:W-:Y:S03]  /*5110*/  LOP3.LUT R27, R27, R0, RZ, 0x3c, !PT ;  /* 0x000000001b1b7212 */ /* 0x000fe600078e3cff */
[----:B------:R-:W-:Y:S02]  /*5120*/  @!P4 R2UR UR16, R2 ;  /* 0x000000000210c2ca */ /* 0x000fe400000e0000 */
[----:B------:R-:W-:Y:S01]  /*5130*/  IMAD.U32 R3, RZ, RZ, UR8 ;  /* 0x00000008ff037e24 */ /* 0x000fe2000f8e00ff */
[----:B------:R-:W-:Y:S01]  /*5140*/  @!UP0 UIADD3 UR8, UPT, UPT, UR15, 0x200, URZ ;  /* 0x000002000f088890 */ /* 0x000fe2000fffe0ff */
[----:B------:R-:W-:Y:S01]  /*5150*/  VOTEU.ALL UP0, P4 ;  /* 0x0000000000ff7886 */ /* 0x000fe20002000000 */
[----:B------:R-:W-:Y:S02]  /*5160*/  UPRMT UR15, UR46, 0x654, UR9 ;  /* 0x000006542e0f7896 */ /* 0x000fe40008000009 */
[----:B------:R-:W-:Y:S01]  /*5170*/  @!P4 R2UR UR17, R3 ;  /* 0x000000000311c2ca */ /* 0x000fe200000e0000 */
[----:B------:R-:W-:Y:S11]  /*5180*/  IMAD.IADD R3, R13, 0x1, R97 ;  /* 0x000000010d037824 */ /* 0x000ff600078e0261 */
[----:B------:R-:W-:Y:S01]  /*5190*/  @!UPT UIADD3 URZ, UPT, UPT, URZ, URZ, URZ ;  /* 0x000000fffffff290 */ /* 0x000fe2000fffe0ff */
[----:B------:R2:W-:Y:S01]  /*51a0*/  @!UP0 UTMALDG.3D [UR8], [UR16], desc[UR18] ;  /* 0x00001208100085b4 */ /* 0x0005e20008011000 */
[----:B------:R2:W-:Y:S01]  /*51b0*/  @!P4 SYNCS.ARRIVE.TRANS64.RED.A0TR RZ, [UR13+0xa0], R25 ;  /* 0x0000a019ffffc9a7 */ /* 0x0005e2000830040d */
[----:B------:R-:W-:Y:S04]  /*51c0*/  UIADD3 UR13, UPT, UPT, UR14, 0x1, URZ ;  /* 0x000000010e0d7890 */ /* 0x000fe8000fffe0ff */
[----:B------:R-:W-:Y:S04]  /*51d0*/  UISETP.NE.AND UP0, UPT, UR13, 0x3, UPT ;  /* 0x000000030d00788c */ /* 0x000fe8000bf05270 */
[----:B------:R-:W-:Y:S02]  /*51e0*/  USEL UR14, URZ, 0x1, UP0 ;  /* 0x00000001ff0e7887 */ /* 0x000fe40008000000 */
[----:B------:R-:W-:Y:S02]  /*51f0*/  USEL UR13, UR13, URZ, UP0 ;  /* 0x000000ff0d0d7287 */ /* 0x000fe40008000000 */
[----:B------:R-:W-:Y:S02]  /*5200*/  UPLOP3.LUT UP0, UPT, UPT, UPT, UPT, 0x80, 0x8 ;  /* 0x000000000008789c */ /* 0x000fe40003f0f070 */
[----:B------:R-:W-:Y:S01]  /*5210*/  LOP3.LUT R29, R29, UR14, RZ, 0x3c, !PT ;  /* 0x0000000e1d1d7c12 */ /* 0x000fe2000f8e3cff */
[----:B------:R-:W-:Y:S01]  /*5220*/  SYNCS.ARRIVE.TRANS64.RED.A1T0 RZ, [UR15], RZ ;  /* 0x000000ffffff79a7 */ /* 0x000fe2000810040f */
[----:B------:R-:W-:Y:S07]  /*5230*/  @P3 BRA `(.L_x_101) ;  /* 0xfffffff4001c3947 */ /* 0x000fee000383ffff */
[----:B------:R-:W-:Y:S01]  /*5240*/  UIADD3 UR6, UPT, UPT, UR6, 0xb8, URZ ;  /* 0x000000b806067890 */ /* 0x000fe2000fffe0ff */
[----:B------:R-:W-:-:S03]  /*5250*/  SHF.L.U32 R2, R29, 0x1f, RZ ;  /* 0x0000001f1d027819 */ /* 0x000fc600000006ff */
[----:B------:R-:W-:-:S09]  /*5260*/  ULEA UR4, UR13, UR6, 0x3 ;  /* 0x000000060d047291 */ /* 0x000fd2000f8e18ff */
[----:B------:R-:W1:Y:S02]  /*5270*/  SYNCS.PHASECHK.TRANS64.TRYWAIT P0, [UR4], R2 ;  /* 0x00000002ff0075a7 */ /* 0x000e640008001104 */
[----:B-1----:R-:W-:Y:S05]  /*5280*/  @!P0 BRA `(.L_x_102) ;  /* 0x0000003800d88947 */ /* 0x002fea0003800000 */
.L_x_191:
        /* <DEDUP_REMOVED lines=9> */
.L_x_193:
[----:B------:R-:W-:-:S04]  /*5320*/  UIADD3 UR5, UPT, UPT, UR5, 0x1, URZ ;  /* 0x0000000105057890 */ /* 0x000fc8000fffe0ff */
[----:B------:R-:W-:-:S04]  /*5330*/  UISETP.NE.AND UP0, UPT, UR5, 0x3, UPT ;  /* 0x000000030500788c */ /* 0x000fc8000bf05270 */
[----:B------:R-:W-:Y:S02]  /*5340*/  USEL UR4, URZ, 0x1, UP0 ;  /* 0x00000001ff047887 */ /* 0x000fe40008000000 */
[----:B------:R-:W-:-:S04]  /*5350*/  USEL UR5, UR5, URZ, UP0 ;  /* 0x000000ff05057287 */ /* 0x000fc80008000000 */
[----:B------:R-:W-:Y:S01]  /*5360*/  ULEA UR5, UR5, UR6, 0x3 ;  /* 0x0000000605057291 */ /* 0x000fe2000f8e18ff */
[----:B-1----:R-:W-:-:S04]  /*5370*/  LOP3.LUT R2, R29, UR4, RZ, 0x3c, !PT ;  /* 0x000000041d027c12 */ /* 0x002fc8000f8e3cff */
[----:B------:R-:W-:Y:S01]  /*5380*/  SHF.L.U32 R2, R2, 0x1f, RZ ;  /* 0x0000001f02027819 */ /* 0x000fe200000006ff */
[----:B------:R-:W-:-:S07]  /*5390*/  IMAD.U32 R0, RZ, RZ, UR5 ;  /* 0x00000005ff007e24 */ /* 0x000fce000f8e00ff */
.L_x_104:
[----:B-1----:R1:W4:Y:S02]  /*53a0*/  SYNCS.PHASECHK.TRANS64.TRYWAIT P0, [R0+URZ], R2 ;  /* 0x00000002000075a7 */ /* 0x00232400080011ff */
[----:B----4-:R-:W-:Y:S05]  /*53b0*/  @!P0 NANOSLEEP.SYNCS 0x989680 ;  /* 0x009896800000895d */ /* 0x010fea0003900000 */
[----:B------:R-:W4:Y:S02]  /*53c0*/  @!P0 SYNCS.PHASECHK.TRANS64 P0, [R0+URZ], R2 ;  /* 0x00000002000085a7 */ /* 0x000f2400080010ff */
[----:B--2-4-:R-:W-:Y:S05]  /*53d0*/  @P0 EXIT ;  /* 0x000000000000094d */ /* 0x014fea0003800000 */
[----:B------:R-:W-:Y:S05]  /*53e0*/  BRA `(.L_x_104) ;  /* 0xfffffffc00ec7947 */ /* 0x000fea000383ffff */
.L_x_92:
[----:B------:R-:W-:-:S06]  /*53f0*/  UISETP.GE.AND UP0, UPT, UR10, 0x4, UPT ;  /* 0x000000040a00788c */ /* 0x000fcc000bf06270 */
[----:B------:R-:W-:-:S13]  /*5400*/  PLOP3.LUT P0, PT, PT, PT, UP0, 0x80, 0x8 ;  /* 0x000000000008781c */ /* 0x000fda0003f0f008 */
[----:B------:R-:W-:Y:S05]  /*5410*/  @!P0 EXIT ;  /* 0x000000000000894d */ /* 0x000fea0003800000 */
[----:B------:R-:W-:Y:S01]  /*5420*/  BAR.SYNC.DEFER_BLOCKING 0x6, 0xa0 ;  /* 0x0182800000007b1d */ /* 0x000fe20000010000 */
[----:B------:R-:W-:Y:S01]  /*5430*/  IMAD.SHL.U32 R110, R0, 0x20, RZ ;  /* 0x00000020006e7824 */ /* 0x000fe200078e00ff */
[----:B------:R-:W-:Y:S01]  /*5440*/  LOP3.LUT R46, R2, 0x60, R0, 0xf8, !PT ;  /* 0x00000060022e7812 */ /* 0x000fe200078ef800 */
[C---:B------:R-:W-:Y:S01]  /*5450*/  IMAD.SHL.U32 R6, R0.reuse, 0x4, RZ ;  /* 0x0000000400067824 */ /* 0x040fe200078e00ff */
[C---:B------:R-:W-:Y:S01]  /*5460*/  LOP3.LUT R105, R0.reuse, 0x2, RZ, 0xc0, !PT ;  /* 0x0000000200697812 */ /* 0x040fe200078ec0ff */
[----:B------:R-:W-:Y:S01]  /*5470*/  IMAD.U32 R84, R0, 0x10000, RZ ;  /* 0x0001000000547824 */ /* 0x000fe200078e00ff */
[----:B------:R-:W-:Y:S02]  /*5480*/  UMOV UR47, 0x400 ;  /* 0x00000400002f7882 */ /* 0x000fe40000000000 */
[----:B------:R-:W1:Y:S01]  /*5490*/  LDC R101, c[0x0][0x370] ;  /* 0x0000dc00ff657b82 */ /* 0x000e620000000800 */
[----:B------:R-:W-:Y:S01]  /*54a0*/  ULEA UR47, UR46, UR47, 0x18 ;  /* 0x0000002f2e2f7291 */ /* 0x000fe2000f8ec0ff */
[----:B------:R-:W-:Y:S01]  /*54b0*/  LOP3.LUT R7, R110, 0xc0, RZ, 0xc0, !PT ;  /* 0x000000c06e077812 */ /* 0x000fe200078ec0ff */
[----:B------:R-:W-:Y:S01]  /*54c0*/  HFMA2 R108, -RZ, RZ, 0, 0 ;  /* 0x00000000ff6c7431 */ /* 0x000fe200000001ff */
[C---:B------:R-:W-:Y:S01]  /*54d0*/  LOP3.LUT R103, R0.reuse, 0x60, RZ, 0xc0, !PT ;  /* 0x0000006000677812 */ /* 0x040fe200078ec0ff */
[----:B------:R-:W-:Y:S01]  /*54e0*/  UIADD3 UR53, UPT, UPT, UR47, 0x200, URZ ;  /* 0x000002002f357890 */ /* 0x000fe2000fffe0ff */
[----:B------:R-:W-:Y:S01]  /*54f0*/  LOP3.LUT R0, R0, 0x4, RZ, 0xc0, !PT ;  /* 0x0000000400007812 */ /* 0x000fe200078ec0ff */
[----:B------:R-:W-:Y:S01]  /*5500*/  IMAD.MOV.U32 R85, RZ, RZ, RZ ;  /* 0x000000ffff557224 */ /* 0x000fe200078e00ff */
[----:B------:R-:W2:Y:S01]  /*5510*/  LDC R42, c[0x0][0xb0c] ;  /* 0x0002c300ff2a7b82 */ /* 0x000ea20000000800 */
[----:B------:R-:W-:Y:S01]  /*5520*/  LOP3.LUT R6, R7, 0x18, R6, 0xf8, !PT ;  /* 0x0000001807067812 */ /* 0x000fe200078ef806 */
[----:B------:R-:W-:Y:S01]  /*5530*/  IMAD.MOV.U32 R112, RZ, RZ, RZ ;  /* 0x000000ffff707224 */ /* 0x000fe200078e00ff */
[----:B------:R-:W-:Y:S01]  /*5540*/  LOP3.LUT R84, R84, 0x600000, RZ, 0xc0, !PT ;  /* 0x0060000054547812 */ /* 0x000fe200078ec0ff */
[----:B------:R-:W-:Y:S01]  /*5550*/  IMAD.MOV.U32 R107, RZ, RZ, RZ ;  /* 0x000000ffff6b7224 */ /* 0x000fe200078e00ff */
[----:B------:R-:W-:Y:S01]  /*5560*/  IADD3 R109, PT, PT, -R0, 0x2, RZ ;  /* 0x00000002006d7810 */ /* 0x000fe20007ffe1ff */
[----:B------:R-:W-:Y:S01]  /*5570*/  IMAD.MOV R105, RZ, RZ, -R105 ;  /* 0x000000ffff697224 */ /* 0x000fe200078e0a69 */
[----:B------:R-:W-:Y:S01]  /*5580*/  LOP3.LUT R110, R6, 0xf20, R110, 0xf8, !PT ;  /* 0x00000f20066e7812 */ /* 0x000fe200078ef86e */
[----:B------:R-:W3:Y:S01]  /*5590*/  LDC R99, c[0x0][0xb20] ;  /* 0x0002c800ff637b82 */ /* 0x000ee20000000800 */
[----:B------:R-:W4:Y:S01]  /*55a0*/  LDS R5, [UR47+0x190] ;  /* 0x0001902fff057984 */ /* 0x000f220008000800 */
[----:B------:R-:W-:Y:S01]  /*55b0*/  IADD3 R104, PT, PT, -R0, RZ, RZ ;  /* 0x000000ff00687210 */ /* 0x000fe20007ffe1ff */
[----:B------:R-:W-:Y:S01]  /*55c0*/  IMAD.SHL.U32 R109, R109, 0x10, RZ ;  /* 0x000000106d6d7824 */ /* 0x000fe200078e00ff */
[----:B------:R-:W-:Y:S01]  /*55d0*/  LEA R110, R110, UR53, 0x1 ;  /* 0x000000356e6e7c11 */ /* 0x000fe2000f8e08ff */
[----:B------:R-:W1:Y:S03]  /*55e0*/  LDCU.64 UR54, c[0x0][0x348] ;  /* 0x00006900ff3677ac */ /* 0x000e660008000a00 */
[----:B------:R-:W1:Y:S01]  /*55f0*/  LDC R41, c[0x0][0xb30] ;  /* 0x0002cc00ff297b82 */ /* 0x000e620000000800 */
[----:B------:R-:W-:Y:S01]  /*5600*/  UMOV UR52, 0x1 ;  /* 0x0000000100347882 */ /* 0x000fe20000000000 */
[----:B------:R-:W-:Y:S01]  /*5610*/  UMOV UR57, URZ ;  /* 0x000000ff00397c82 */ /* 0x000fe20008000000 */
[----:B------:R-:W1:Y:S01]  /*5620*/  LDCU UR37, c[0x0][0x384] ;  /* 0x00007080ff2577ac */ /* 0x000e620008000800 */
[----:B------:R-:W1:Y:S04]  /*5630*/  LDCU.64 UR38, c[0x0][0x888] ;  /* 0x00011100ff2677ac */ /* 0x000e680008000a00 */
[----:B------:R-:W1:Y:S01]  /*5640*/  LDC R43, c[0x0][0x388] ;  /* 0x0000e200ff2b7b82 */ /* 0x000e620000000800 */
[----:B------:R-:W1:Y:S01]  /*5650*/  LDCU.64 UR44, c[0x0][0x8c0] ;  /* 0x00011800ff2c77ac */ /* 0x000e620008000a00 */
[----:B------:R-:W-:-:S06]  /*5660*/  UMOV UR51, URZ ;  /* 0x000000ff00337c82 */ /* 0x000fcc0008000000 */
[----:B------:R-:W1:Y:S01]  /*5670*/  LDC.64 R94, c[0x0][0xb10] ;  /* 0x0002c400ff5e7b82 */ /* 0x000e620000000a00 */
[----:B------:R-:W-:-:S07]  /*5680*/  UMOV UR50, URZ ;  /* 0x000000ff00327c82 */ /* 0x000fce0008000000 */
[----:B------:R-:W1:Y:S08]  /*5690*/  LDC.64 R38, c[0x0][0xb18] ;  /* 0x0002c600ff267b82 */ /* 0x000e700000000a00 */
[----:B------:R-:W1:Y:S01]  /*56a0*/  LDC.64 R90, c[0x0][0x888] ;  /* 0x00022200ff5a7b82 */ /* 0x000e620000000a00 */
[----:B----4-:R-:W-:-:S07]  /*56b0*/  IMAD.IADD R84, R5, 0x1, R84 ;  /* 0x0000000105547824 */ /* 0x010fce00078e0254 */
[----:B------:R-:W4:Y:S08]  /*56c0*/  LDC.64 R36, c[0x0][0xb28] ;  /* 0x0002ca00ff247b82 */ /* 0x000f300000000a00 */
[----:B------:R-:W1:Y:S08]  /*56d0*/  LDC.64 R92, c[0x0][0x890] ;  /* 0x00022400ff5c7b82 */ /* 0x000e700000000a00 */
[----:B------:R-:W1:Y:S08]  /*56e0*/  LDC.64 R88, c[0x0][0x8b0] ;  /* 0x00022c00ff587b82 */ /* 0x000e700000000a00 */
[----:B------:R-:W1:Y:S08]  /*56f0*/  LDC.64 R86, c[0x0][0x8a8] ;  /* 0x00022a00ff567b82 */ /* 0x000e700000000a00 */
[----:B--23--:R-:W1:Y:S02]  /*5700*/  LDC R100, c[0x0][0x374] ;  /* 0x0000dd00ff647b82 */ /* 0x00ce640000000800 */
.L_x_137:
[C---:B------:R-:W-:Y:S02]  /*5710*/  LEA R0, R112.reuse, UR47, 0x3 ;  /* 0x0000002f70007c11 */ /* 0x040fe4000f8e18ff */
[----:B------:R-:W-:Y:S02]  /*5720*/  SHF.L.U32 R2, R107, 0x1f, RZ ;  /* 0x0000001f6b027819 */ /* 0x000fe400000006ff */
[----:B------:R-:W-:Y:S02]  /*5730*/  LEA R16, R112, UR47, 0x4 ;  /* 0x0000002f70107c11 */ /* 0x000fe4000f8e20ff */
[----:B------:R-:W2:Y:S02]  /*5740*/  SYNCS.PHASECHK.TRANS64.TRYWAIT P0, [R0+URZ+0xe0], R2 ;  /* 0x0000e002000075a7 */ /* 0x000ea400080011ff */
[----:B--2---:R-:W-:Y:S05]  /*5750*/  @!P0 BRA `(.L_x_105) ;  /* 0x0000003400d48947 */ /* 0x004fea0003800000 */
.L_x_194:
[----:B------:R-:W3:Y:S01]  /*5760*/  LDC.64 R12, c[0x0][0xb10] ;  /* 0x0002c400ff0c7b82 */ /* 0x000ee20000000a00 */
[----:B------:R-:W4:Y:S01]  /*5770*/  LDS.128 R16, [R16+0x170] ;  /* 0x0001700010107984 */ /* 0x000f220000000c00 */
[----:B-1----:R-:W-:Y:S01]  /*5780*/  ISETP.NE.AND P1, PT, R41, 0x1, PT ;  /* 0x000000012900780c */ /* 0x002fe20003f25270 */
[----:B--2---:R-:W-:Y:S01]  /*5790*/  VIADD R0, R0, 0xf0 ;  /* 0x000000f000007836 */ /* 0x004fe20000000000 */
[----:B------:R-:W-:Y:S04]  /*57a0*/  ISETP.GE.AND P0, PT, R40, 0x1, PT ;  /* 0x000000012800780c */ /* 0x000fe80003f06270 */
[----:B------:R-:W1:Y:S01]  /*57b0*/  LDC.64 R10, c[0x0][0xb18] ;  /* 0x0002c600ff0a7b82 */ /* 0x000e620000000a00 */
[----:B------:R-:W-:Y:S01]  /*57c0*/  PRMT R0, RZ, 0x654, R0 ;  /* 0x00000654ff007816 */ /* 0x000fe20000000000 */
[----:B------:R-:W-:Y:S01]  /*57d0*/  @!PT LDS RZ, [RZ] ;  /* 0x00000000fffff984 */ /* 0x000fe20000000800 */
[----:B------:R-:W-:Y:S01]  /*57e0*/  @!PT LDS RZ, [RZ] ;  /* 0x00000000fffff984 */ /* 0x000fe20000000800 */
[----:B------:R-:W-:Y:S01]  /*57f0*/  @!PT LDS RZ, [RZ] ;  /* 0x00000000fffff984 */ /* 0x000fe20000000800 */
[----:B------:R-:W-:Y:S01]  /*5800*/  @!PT LDS RZ, [RZ] ;  /* 0x00000000fffff984 */ /* 0x000fe20000000800 */
[----:B------:R2:W-:Y:S06]  /*5810*/  MEMBAR.ALL.CTA ;  /* 0x0000000000007992 */ /* 0x0005ec0000008000 */
[----:B--2---:R-:W2:Y:S01]  /*5820*/  FENCE.VIEW.ASYNC.S ;  /* 0x00000000000073c6 */ /* 0x004ea20000000000 */
[----:B------:R-:W1:Y:S08]  /*5830*/  @!P1 LDC R14, c[0x0][0xb20] ;  /* 0x0002c800ff0e9b82 */ /* 0x000e700000000800 */
[----:B------:R-:W1:Y:S01]  /*5840*/  @!P1 LDC R9, c[0x0][0xb0c] ;  /* 0x0002c300ff099b82 */ /* 0x000e620000000800 */
[----:B--2---:R2:W-:Y:S01]  /*5850*/  SYNCS.ARRIVE.TRANS64.RED.A1T0 RZ, [R0+URZ], RZ ;  /* 0x000000ff00ff79a7 */ /* 0x0045e200081004ff */
[----:B----4-:R-:W-:Y:S04]  /*5860*/  LOP3.LUT P4, RZ, R18, 0x1, RZ, 0xc0, !PT ;  /* 0x0000000112ff7812 */ /* 0x010fe8000788c0ff */
[----:B------:R-:W-:Y:S09]  /*5870*/  P2R R111, PR, RZ, 0x10 ;  /* 0x00000010ff6f7803 */ /* 0x000ff20000000000 */
[----:B------:R-:W-:Y:S02]  /*5880*/  @P4 MOV R45, R16 ;  /* 0x00000010002d4202 */ /* 0x000fe40000000f00 */
[----:B------:R-:W-:Y:S01]  /*5890*/  @P4 LOP3.LUT R44, R17, 0xffff, RZ, 0xc0, !PT ;  /* 0x0000ffff112c4812 */ /* 0x000fe200078ec0ff */
[----:B--23--:R-:W-:Y:S06]  /*58a0*/  @!P0 BRA `(.L_x_106) ;  /* 0x0000000000a48947 */ /* 0x00cfec0003800000 */
[----:B------:R-:W-:Y:S01]  /*58b0*/  IMAD.HI.U32 R0, R100, R39, RZ ;  /* 0x0000002764007227 */ /* 0x000fe200078e00ff */
[----:B------:R-:W-:Y:S02]  /*58c0*/  ISETP.NE.AND P0, PT, R38, 0x1, PT ;  /* 0x000000012600780c */ /* 0x000fe40003f05270 */
[----:B------:R-:W-:Y:S01]  /*58d0*/  ISETP.NE.AND P2, PT, R40, 0x1, PT ;  /* 0x000000012800780c */ /* 0x000fe20003f45270 */
[----:B------:R-:W-:Y:S01]  /*58e0*/  IMAD.HI.U32 R6, R101, R94, RZ ;  /* 0x0000005e65067227 */ /* 0x000fe200078e00ff */
[----:B------:R-:W-:Y:S02]  /*58f0*/  SHF.R.U32.HI R0, RZ, R99, R0 ;  /* 0x00000063ff007219 */ /* 0x000fe40000011600 */
[----:B------:R-:W-:Y:S01]  /*5900*/  ISETP.NE.AND P3, PT, R42, 0x1, PT ;  /* 0x000000012a00780c */ /* 0x000fe20003f65270 */
[----:B------:R-:W-:Y:S01]  /*5910*/  IMAD.HI.U32 R8, R44, R39, RZ ;  /* 0x000000272c087227 */ /* 0x000fe200078e00ff */
[-C--:B------:R-:W-:Y:S02]  /*5920*/  SHF.R.U32.HI R6, RZ, R95.reuse, R6 ;  /* 0x0000005fff067219 */ /* 0x080fe40000011606 */
[----:B------:R-:W-:Y:S01]  /*5930*/  SEL R0, R100, R0, !P0 ;  /* 0x0000000064007207 */ /* 0x000fe20004000000 */
[----:B------:R-:W-:Y:S01]  /*5940*/  IMAD.HI.U32 R7, R45, R94, RZ ;  /* 0x0000005e2d077227 */ /* 0x000fe200078e00ff */
[----:B------:R-:W-:Y:S03]  /*5950*/  SEL R6, R101, R6, !P3 ;  /* 0x0000000665067207 */ /* 0x000fe60005800000 */
[-C--:B------:R-:W-:Y:S01]  /*5960*/  IMAD.HI.U32 R5, R0, R36.reuse, RZ ;  /* 0x0000002400057227 */ /* 0x080fe200078e00ff */
[----:B------:R-:W-:Y:S03]  /*5970*/  SHF.R.U32.HI R7, RZ, R95, R7 ;  /* 0x0000005fff077219 */ /* 0x000fe60000011607 */
[----:B------:R-:W-:Y:S01]  /*5980*/  IMAD.HI.U32 R2, R6, R36, RZ ;  /* 0x0000002406027227 */ /* 0x000fe200078e00ff */
[----:B------:R-:W-:Y:S02]  /*5990*/  @P2 SHF.R.U32.HI R0, RZ, R37, R5 ;  /* 0x00000025ff002219 */ /* 0x000fe40000011605 */
[----:B------:R-:W-:Y:S02]  /*59a0*/  SHF.R.U32.HI R5, RZ, R99, R8 ;  /* 0x00000063ff057219 */ /* 0x000fe40000011608 */
[----:B------:R-:W-:Y:S01]  /*59b0*/  @P2 SHF.R.U32.HI R6, RZ, R37, R2 ;  /* 0x00000025ff062219 */ /* 0x000fe20000011602 */
[----:B------:R-:W-:Y:S01]  /*59c0*/  IMAD R0, R40, R0, RZ ;  /* 0x0000000028007224 */ /* 0x000fe200078e02ff */
[----:B------:R-:W-:Y:S02]  /*59d0*/  SEL R5, R44, R5, !P0 ;  /* 0x000000052c057207 */ /* 0x000fe40004000000 */
[----:B------:R-:W-:Y:S01]  /*59e0*/  SEL R2, R45, R7, !P3 ;  /* 0x000000072d027207 */ /* 0x000fe20005800000 */
[----:B------:R-:W-:Y:S01]  /*59f0*/  IMAD R7, R40, R6, RZ ;  /* 0x0000000628077224 */ /* 0x000fe200078e02ff */
[C---:B------:R-:W-:Y:S01]  /*5a00*/  ISETP.GE.AND P0, PT, R5.reuse, R0, PT ;  /* 0x000000000500720c */ /* 0x040fe20003f06270 */
[C---:B------:R-:W-:Y:S03]  /*5a10*/  IMAD.HI.U32 R0, R5.reuse, R36, RZ ;  /* 0x0000002405007227 */ /* 0x040fe600078e00ff */
[C---:B------:R-:W-:Y:S02]  /*5a20*/  ISETP.GE.OR P0, PT, R2.reuse, R7, P0 ;  /* 0x000000070200720c */ /* 0x040fe40000706670 */
[----:B------:R-:W-:Y:S04]  /*5a30*/  SHF.R.U32.HI R0, RZ, R37, R0 ;  /* 0x00000025ff007219 */ /* 0x000fe80000011600 */
[C---:B------:R-:W-:Y:S05]  /*5a40*/  SEL R8, R5.reuse, R0, !P2 ;  /* 0x0000000005087207 */ /* 0x040fea0005000000 */
        /* <DEDUP_REMOVED lines=14> */
[----:B------:R-:W-:Y:S07]  /*5b30*/  IMAD R44, R5, R38, R44 ;  /* 0x00000026052c7224 */ /* 0x000fee00078e022c */
.L_x_106:
[----:B-1----:R-:W-:Y:S01]  /*5b40*/  @!P1 ISETP.NE.AND P0, PT, R10, 0x1, PT ;  /* 0x000000010a00980c */ /* 0x002fe20003f05270 */
[----:B------:R-:W-:Y:S01]  /*5b50*/  @!P1 IMAD.HI.U32 R0, R45, R12, RZ ;  /* 0x0000000c2d009227 */ /* 0x000fe200078e00ff */
[----:B------:R-:W-:Y:S01]  /*5b60*/  @!P1 ISETP.NE.AND P2, PT, R9, 0x1, PT ;  /* 0x000000010900980c */ /* 0x000fe20003f45270 */
[----:B------:R-:W-:Y:S01]  /*5b70*/  ULOP3.LUT UP0, URZ, UR53, 0x1b0, URZ, 0xc0, !UPT ;  /* 0x000001b035ff7892 */ /* 0x000fe2000f80c0ff */
[----:B------:R-:W-:Y:S01]  /*5b80*/  R2UR UR5, R3 ;  /* 0x00000000030572ca */ /* 0x000fe200000e0000 */
[----:B------:R-:W-:Y:S01]  /*5b90*/  @!P1 IMAD.HI.U32 R2, R44, R11, RZ ;  /* 0x0000000b2c029227 */ /* 0x000fe200078e00ff */
[----:B------:R-:W-:Y:S02]  /*5ba0*/  @!P1 SHF.R.U32.HI R0, RZ, R13, R0 ;  /* 0x0000000dff009219 */ /* 0x000fe40000011600 */
[----:B------:R-:W-:Y:S01]  /*5bb0*/  R2UR UR4, R4 ;  /* 0x00000000040472ca */ /* 0x000fe200000e0000 */
[----:B------:R-:W-:Y:S01]  /*5bc0*/  VIADD R112, R112, 0x1 ;  /* 0x0000000170707836 */ /* 0x000fe20000000000 */
[----:B------:R-:W-:Y:S02]  /*5bd0*/  @!P1 SHF.R.U32.HI R2, RZ, R14, R2 ;  /* 0x0000000eff029219 */ /* 0x000fe40000011602 */
[----:B------:R-:W-:Y:S02]  /*5be0*/  @!P1 SEL R3, R45, R0, !P2 ;  /* 0x000000002d039207 */ /* 0x000fe40005000000 */
[----:B------:R-:W-:Y:S02]  /*5bf0*/  @!P1 SEL R2, R44, R2, !P0 ;  /* 0x000000022c029207 */ /* 0x000fe40004000000 */
[----:B------:R-:W-:Y:S01]  /*5c00*/  @P4 SHF.R.U32.HI R106, RZ, 0x10, R17 ;  /* 0x00000010ff6a4819 */ /* 0x000fe20000011611 */
[----:B------:R-:W-:Y:S02]  /*5c10*/  USHF.L.U32 UR42, UR5, 0x7, URZ ;  /* 0x00000007052a7899 */ /* 0x000fe400080006ff */
[----:B------:R-:W-:Y:S02]  /*5c20*/  @!P1 IMAD.IADD R0, R2, 0x1, -R3 ;  /* 0x0000000102009824 */ /* 0x000fe400078e0a03 */
[----:B------:R-:W-:Y:S01]  /*5c30*/  @!P1 IMAD.IADD R2, R3, 0x1, -R2 ;  /* 0x0000000103029824 */ /* 0x000fe200078e0a02 */
[----:B------:R-:W-:Y:S01]  /*5c40*/  USHF.L.U32 UR41, UR4, 0x6, URZ ;  /* 0x0000000604297899 */ /* 0x000fe200080006ff */
[----:B------:R-:W-:Y:S02]  /*5c50*/  @!P1 IMAD R45, R0, R9, R45 ;  /* 0x00000009002d9224 */ /* 0x000fe400078e022d */
[----:B------:R-:W-:Y:S01]  /*5c60*/  @!P1 IMAD R44, R2, R10, R44 ;  /* 0x0000000a022c9224 */ /* 0x000fe200078e022c */
[----:B------:R-:W-:Y:S08]  /*5c70*/  BRA.U !UP0, `(.L_x_107) ;  /* 0x00000001087c7547 */ /* 0x000ff0000b800000 */
[----:B------:R-:W1:Y:S01]  /*5c80*/  LDCU.64 UR8, c[0x4][0x80] ;  /* 0x01001000ff0877ac */ /* 0x000e620008000a00 */
[----:B------:R-:W-:Y:S01]  /*5c90*/  MOV R2, 0x0 ;  /* 0x0000000000027802 */ /* 0x000fe20000000f00 */
[----:B------:R-:W-:Y:S02]  /*5ca0*/  HFMA2 R12, -RZ, RZ, 0, 5.9604644775390625e-08 ;  /* 0x00000001ff0c7431 */ /* 0x000fe400000001ff */
[----:B------:R-:W-:Y:S01]  /*5cb0*/  IMAD.MOV.U32 R8, RZ, RZ, 0x70 ;  /* 0x00000070ff087424 */ /* 0x000fe200078e00ff */
[----:B------:R2:W3:Y:S01]  /*5cc0*/  LDC.64 R14, c[0x4][R2] ;  /* 0x01000000020e7b82 */ /* 0x0004e20000000a00 */
[----:B------:R-:W4:Y:S01]  /*5cd0*/  LDCU.64 UR6, c[0x4][0x88] ;  /* 0x01001100ff0677ac */ /* 0x000f220008000a00 */
[----:B------:R-:W-:Y:S01]  /*5ce0*/  IMAD.MOV.U32 R13, RZ, RZ, RZ ;  /* 0x000000ffff0d7224 */ /* 0x000fe200078e00ff */
[----:B------:R-:W2:Y:S01]  /*5cf0*/  LDCU.64 UR4, c[0x4][0x8] ;  /* 0x01000100ff0477ac */ /* 0x000ea20008000a00 */
[----:B-1----:R-:W-:Y:S01]  /*5d00*/  MOV R5, UR9 ;  /* 0x0000000900057c02 */ /* 0x002fe20008000f00 */
[----:B------:R-:W-:Y:S01]  /*5d10*/  IMAD.U32 R4, RZ, RZ, UR8 ;  /* 0x00000008ff047e24 */ /* 0x000fe2000f8e00ff */
[----:B----4-:R-:W-:Y:S01]  /*5d20*/  MOV R7, UR7 ;  /* 0x0000000700077c02 */ /* 0x010fe20008000f00 */
[----:B------:R-:W-:Y:S01]  /*5d30*/  IMAD.U32 R6, RZ, RZ, UR6 ;  /* 0x00000006ff067e24 */ /* 0x000fe2000f8e00ff */
[----:B--2---:R-:W-:Y:S01]  /*5d40*/  MOV R11, UR5 ;  /* 0x00000005000b7c02 */ /* 0x004fe20008000f00 */
[----:B------:R-:W-:Y:S02]  /*5d50*/  IMAD.U32 R10, RZ, RZ, UR4 ;  /* 0x00000004ff0a7e24 */ /* 0x000fe4000f8e00ff */
[----:B------:R-:W-:Y:S07]  /*5d60*/  LEPC R20, `(.L_x_108) ;  /* 0x000000001014794e */ /* 0x000fee0000000000 */
[----:B---3-5:R-:W-:Y:S05]  /*5d70*/  CALL.ABS.NOINC R14 ;  /* 0x000000000e007343 */ /* 0x028fea0003c00000 */
.L_x_108:
[----:B------:R-:W1:Y:S01]  /*5d80*/  LDCU.64 UR8, c[0x4][0x80] ;  /* 0x01001000ff0877ac */ /* 0x000e620008000a00 */
[----:B------:R-:W2:Y:S01]  /*5d90*/  LDC.64 R2, c[0x4][R2] ;  /* 0x0100000002027b82 */ /* 0x000ea20000000a00 */
[----:B------:R-:W-:Y:S02]  /*5da0*/  HFMA2 R12, -RZ, RZ, 0, 5.9604644775390625e-08 ;  /* 0x00000001ff0c7431 */ /* 0x000fe400000001ff */
[----:B------:R-:W-:Y:S02]  /*5db0*/  IMAD.MOV.U32 R8, RZ, RZ, 0x70 ;  /* 0x00000070ff087424 */ /* 0x000fe400078e00ff */
[----:B------:R-:W-:Y:S01]  /*5dc0*/  IMAD.MOV.U32 R13, RZ, RZ, RZ ;  /* 0x000000ffff0d7224 */ /* 0x000fe200078e00ff */
[----:B------:R-:W3:Y:S01]  /*5dd0*/  LDCU.64 UR6, c[0x4][0x88] ;  /* 0x01001100ff0677ac */ /* 0x000ee20008000a00 */
[----:B------:R-:W4:Y:S01]  /*5de0*/  LDCU.64 UR4, c[0x4][0x8] ;  /* 0x01000100ff0477ac */ /* 0x000f220008000a00 */
[----:B-1----:R-:W-:Y:S02]  /*5df0*/  MOV R4, UR8 ;  /* 0x0000000800047c02 */ /* 0x002fe40008000f00 */
[----:B------:R-:W-:Y:S02]  /*5e00*/  MOV R5, UR9 ;  /* 0x0000000900057c02 */ /* 0x000fe40008000f00 */
[----:B---3--:R-:W-:Y:S01]  /*5e10*/  MOV R7, UR7 ;  /* 0x0000000700077c02 */ /* 0x008fe20008000f00 */
[----:B------:R-:W-:Y:S01]  /*5e20*/  IMAD.U32 R6, RZ, RZ, UR6 ;  /* 0x00000006ff067e24 */ /* 0x000fe2000f8e00ff */
[----:B----4-:R-:W-:Y:S01]  /*5e30*/  MOV R11, UR5 ;  /* 0x00000005000b7c02 */ /* 0x010fe20008000f00 */
[----:B------:R-:W-:Y:S02]  /*5e40*/  IMAD.U32 R10, RZ, RZ, UR4 ;  /* 0x00000004ff0a7e24 */ /* 0x000fe4000f8e00ff */
[----:B------:R-:W-:Y:S07]  /*5e50*/  LEPC R20, `(.L_x_107) ;  /* 0x000000001014794e */ /* 0x000fee0000000000 */
[----:B--2---:R-:W-:Y:S05]  /*5e60*/  CALL.ABS.NOINC R2 ;  /* 0x0000000002007343 */ /* 0x004fea0003c00000 */
.L_x_107:
[----:B------:R-:W-:Y:S01]  /*5e70*/  ISETP.NE.U32.AND P1, PT, R92, RZ, PT ;  /* 0x000000ff5c00720c */ /* 0x000fe20003f25070 */
[----:B------:R-:W1:Y:S01]  /*5e80*/  LDCU UR4, c[0x0][0x8c8] ;  /* 0x00011900ff0477ac */ /* 0x000e620008000800 */
[----:B------:R-:W-:Y:S01]  /*5e90*/  ISETP.NE.U32.AND P3, PT, R88, RZ, PT ;  /* 0x000000ff5800720c */ /* 0x000fe20003f65070 */
[----:B------:R-:W-:Y:S01]  /*5ea0*/  IMAD.U32 R6, RZ, RZ, UR57 ;  /* 0x00000039ff067e24 */ /* 0x000fe2000f8e00ff */
[----:B------:R-:W-:Y:S01]  /*5eb0*/  ISETP.NE.AND.EX P1, PT, R93, RZ, PT, P1 ;  /* 0x000000ff5d00720c */ /* 0x000fe20003f25310 */
[----:B------:R-:W-:Y:S01]  /*5ec0*/  ULOP3.LUT UR5, UR52, 0x1, URZ, 0x3c, !UPT ;  /* 0x0000000134057892 */ /* 0x000fe2000f8e3cff */
[----:B------:R-:W-:Y:S01]  /*5ed0*/  ISETP.NE.U32.AND P4, PT, RZ, UR38, PT ;  /* 0x00000026ff007c0c */ /* 0x000fe2000bf85070 */
[----:B------:R-:W-:Y:S01]  /*5ee0*/  UISETP.NE.U32.AND UP0, UPT, UR44, URZ, UPT ;  /* 0x000000ff2c00728c */ /* 0x000fe2000bf05070 */
[----:B------:R-:W-:Y:S02]  /*5ef0*/  PLOP3.LUT P0, PT, PT, PT, PT, 0x8, 0x80 ;  /* 0x000000000080781c */ /* 0x000fe40003f0e170 */
[----:B------:R-:W-:Y:S02]  /*5f00*/  ISETP.NE.U32.AND P2, PT, R92, RZ, PT ;  /* 0x000000ff5c00720c */ /* 0x000fe40003f45070 */
[----:B------:R-:W-:Y:S02]  /*5f10*/  ISETP.NE.AND.EX P3, PT, R89, RZ, PT, P3 ;  /* 0x000000ff5900720c */ /* 0x000fe40003f65330 */
[----:B------:R-:W-:Y:S02]  /*5f20*/  P2R R113, PR, RZ, 0x1 ;  /* 0x00000001ff717803 */ /* 0x000fe40000000000 */
[----:B------:R-:W-:Y:S01]  /*5f30*/  ISETP.NE.AND.EX P4, PT, RZ, UR39, PT, P4 ;  /* 0x00000027ff007c0c */ /* 0x000fe2000bf85340 */
[----:B------:R-:W-:Y:S01]  /*5f40*/  @!UPT UIADD3 URZ, UPT, UPT, URZ, URZ, URZ ;  /* 0x000000fffffff290 */ /* 0x000fe2000fffe0ff */
[----:B------:R-:W-:Y:S11]  /*5f50*/  @!P1 BRA `(.L_x_109) ;  /* 0x00000000002c9947 */ /* 0x000ff60003800000 */
[----:B------:R-:W-:Y:S01]  /*5f60*/  ISETP.NE.U32.AND P0, PT, R90, RZ, PT ;  /* 0x000000ff5a00720c */ /* 0x000fe20003f05070 */
[----:B------:R-:W-:Y:S03]  /*5f70*/  IMAD.MOV.U32 R98, RZ, RZ, 0x1 ;  /* 0x00000001ff627424 */ /* 0x000fe600078e00ff */
[----:B------:R-:W-:Y:S11]  /*5f80*/  ISETP.NE.AND.EX P0, PT, R91, RZ, PT, P0 ;  /* 0x000000ff5b00720c */ /* 0x000ff60003f05300 */
[----:B------:R-:W-:Y:S02]  /*5f90*/  @!UPT UIADD3 URZ, UPT, UPT, URZ, URZ, URZ ;  /* 0x000000fffffff290 */ /* 0x000fe4000fffe0ff */
[----:B------:R-:W2:Y:S01]  /*5fa0*/  @P0 LDC.64 R2, c[0x0][0x888] ;  /* 0x00022200ff020b82 */ /* 0x000ea20000000a00 */
[----:B------:R-:W-:Y:S04]  /*5fb0*/  @P0 IMAD R0, R92, UR36, RZ ;  /* 0x000000245c000c24 */ /* 0x000fe8000f8e02ff */
[----:B--2---:R-:W-:Y:S04]  /*5fc0*/  @P0 IMAD.WIDE R2, R0, 0x4, R2 ;  /* 0x0000000400020825 */ /* 0x004fe800078e0202 */
[----:B------:R-:W-:Y:S01]  /*5fd0*/  HFMA2 R0, -RZ, RZ, 0, 5.9604644775390625e-08 ;  /* 0x00000001ff007431 */ /* 0x000fe200000001ff */
[----:B-----5:R2:W5:Y:S04]  /*5fe0*/  @P0 LDG.E R48, desc[UR48][R2.64] ;  /* 0x0000003002300981 */ /* 0x020568000c1e1900 */
[----:B------:R-:W-:Y:S01]  /*5ff0*/  @!P0 PRMT R98, R0, 0x7610, R98 ;  /* 0x0000761000628816 */ /* 0x000fe20000000062 */
[----:B--2---:R-:W3:Y:S06]  /*6000*/  @!P0 LDC R48, c[0x0][0x880] ;  /* 0x00022000ff308b82 */ /* 0x004eec0000000800 */
.L_x_109:
[----:B------:R-:W-:Y:S01]  /*6010*/  ISETP.NE.AND P5, PT, R113, RZ, PT ;  /* 0x000000ff7100720c */ /* 0x000fe20003fa5270 */
[----:B------:R-:W-:Y:S01]  /*6020*/  UISETP.NE.AND.EX UP0, UPT, UR45, URZ, UPT, UP0 ;  /* 0x000000ff2d00728c */ /* 0x000fe2000bf05300 */
[----:B------:R-:W-:Y:S01]  /*6030*/  ISETP.NE.AND.EX P0, PT, R93, RZ, PT, P2 ;  /* 0x000000ff5d00720c */ /* 0x000fe20003f05320 */
[----:B------:R-:W-:Y:S01]  /*6040*/  IMAD.U32 R60, RZ, RZ, UR5 ;  /* 0x00000005ff3c7e24 */ /* 0x000fe2000f8e00ff */
[----:B------:R-:W-:Y:S01]  /*6050*/  LEA R6, R6, UR47, 0x3 ;  /* 0x0000002f06067c11 */ /* 0x000fe2000f8e18ff */
[----:B-1----:R-:W-:Y:S01]  /*6060*/  IMAD.U32 R2, RZ, RZ, UR4 ;  /* 0x00000004ff027e24 */ /* 0x002fe2000f8e00ff */
[----:B------:R-:W-:Y:S09]  /*6070*/  @!P3 BRA `(.L_x_110) ;  /* 0x000000000020b947 */ /* 0x000ff20003800000 */
[----:B------:R-:W-:Y:S04]  /*6080*/  ISETP.NE.U32.AND P3, PT, R86, RZ, PT ;  /* 0x000000ff5600720c */ /* 0x000fe80003f65070 */
[----:B------:R-:W-:Y:S11]  /*6090*/  ISETP.NE.AND.EX P3, PT, R87, RZ, PT, P3 ;  /* 0x000000ff5700720c */ /* 0x000ff60003f65330 */
[----:B------:R-:W-:Y:S02]  /*60a0*/  @!UPT UIADD3 URZ, UPT, UPT, URZ, URZ, URZ ;  /* 0x000000fffffff290 */ /* 0x000fe4000fffe0ff */
[----:B------:R-:W1:Y:S01]  /*60b0*/  @P3 LDC.64 R4, c[0x0][0x8a8] ;  /* 0x00022a00ff043b82 */ /* 0x000e620000000a00 */
[----:B------:R-:W-:Y:S04]  /*60c0*/  @P3 IMAD R0, R88, UR36, RZ ;  /* 0x0000002458003c24 */ /* 0x000fe8000f8e02ff */
[----:B-1----:R-:W-:Y:S05]  /*60d0*/  @P3 IMAD.WIDE R4, R0, 0x4, R4 ;  /* 0x0000000400043825 */ /* 0x002fea00078e0204 */
[----:B-----5:R1:W5:Y:S02]  /*60e0*/  @P3 LDG.E R47, desc[UR48][R4.64] ;  /* 0x00000030042f3981 */ /* 0x020364000c1e1900 */
[----:B-1----:R-:W2:Y:S02]  /*60f0*/  @!P3 LDC R47, c[0x0][0x8a0] ;  /* 0x00022800ff2fbb82 */ /* 0x002ea40000000800 */
.L_x_110:
[----:B------:R-:W-:Y:S05]  /*6100*/  @P4 BRA P0, `(.L_x_111) ;  /* 0x0000000000344947 */ /* 0x000fea0000000000 */
[----:B------:R-:W-:Y:S02]  /*6110*/  ISETP.NE.AND.EX P2, PT, R93, RZ, PT, P2 ;  /* 0x000000ff5d00720c */ /* 0x000fe40003f45320 */
[----:B------:R-:W-:Y:S11]  /*6120*/  PLOP3.LUT P0, PT, PT, PT, PT, 0x80, 0x8 ;  /* 0x000000000008781c */ /* 0x000ff60003f0f070 */
[----:B------:R-:W-:Y:S02]  /*6130*/  @P2 LOP3.LUT P3, RZ, R98, 0xff, RZ, 0xc0, !PT ;  /* 0x000000ff62ff2812 */ /* 0x000fe4000786c0ff */
[----:B------:R-:W-:Y:S02]  /*6140*/  @P2 ISETP.NE.U32.AND P4, PT, RZ, UR38, PT ;  /* 0x00000026ff002c0c */ /* 0x000fe4000bf85070 */
[----:B------:R-:W-:Y:S02]  /*6150*/  @P2 PLOP3.LUT P0, PT, P3, PT, PT, 0x80, 0x8 ;  /* 0x000000000008281c */ /* 0x000fe40001f0f070 */
[C---:B---3-5:R-:W-:Y:S02]  /*6160*/  @P2 FSETP.NEU.AND P3, PT, R48.reuse, RZ, PT ;  /* 0x000000ff3000220b */ /* 0x068fe40003f6d000 */
[----:B------:R-:W-:Y:S02]  /*6170*/  @P2 ISETP.NE.AND.EX P4, PT, RZ, UR39, PT, P4 ;  /* 0x00000027ff002c0c */ /* 0x000fe4000bf85340 */
[----:B------:R-:W-:Y:S02]  /*6180*/  @P2 SEL R0, RZ, 0xffffffff, P3 ;  /* 0xffffffffff002807 */ /* 0x000fe40001800000 */
[----:B------:R-:W-:Y:S05]  /*6190*/  @!P2 FSETP.EQ.AND P5, PT, R48, RZ, PT ;  /* 0x000000ff3000a20b */ /* 0x000fea0003fa2000 */
[----:B------:R-:W-:Y:S04]  /*61a0*/  @!P0 SEL R0, RZ, 0xffffffff, P4 ;  /* 0xffffffffff008807 */ /* 0x000fe80002000000 */
[----:B------:R-:W-:Y:S04]  /*61b0*/  @P2 LOP3.LUT R0, R0, 0x1, RZ, 0xc0, !PT ;  /* 0x0000000100002812 */ /* 0x000fe800078ec0ff */
[----:B------:R-:W-:Y:S04]  /*61c0*/  @P2 ISETP.EQ.U32.AND P5, PT, R0, 0x1, PT ;  /* 0x000000010000280c */ /* 0x000fe80003fa2070 */
[----:B------:R-:W-:Y:S09]  /*61d0*/  P2R R113, PR, RZ, 0x20 ;  /* 0x00000020ff717803 */ /* 0x000ff20000000000 */
.L_x_111:
[----:B------:R-:W-:Y:S05]  /*61e0*/  BRA.U !UP0, `(.L_x_112) ;  /* 0x00000001084c7547 */ /* 0x000fea000b800000 */
[----:B------:R-:W-:Y:S01]  /*61f0*/  ISETP.LE.AND P0, PT, R43, UR41, PT ;  /* 0x000000292b007c0c */ /* 0x000fe2000bf03270 */
[----:B------:R-:W-:Y:S05]  /*6200*/  VIADD R0, R46, UR42 ;  /* 0x0000002a2e007c36 */ /* 0x000fea0008000000 */
[----:B------:R-:W-:Y:S01]  /*6210*/  ISETP.GE.OR P0, PT, R0, UR37, P0 ;  /* 0x0000002500007c0c */ /* 0x000fe20008706670 */
[----:B------:R-:W-:Y:S11]  /*6220*/  IMAD.U32 R0, RZ, RZ, UR42 ;  /* 0x0000002aff007e24 */ /* 0x000ff6000f8e00ff */
[----:B------:R-:W-:Y:S01]  /*6230*/  @!UPT UIADD3 URZ, UPT, UPT, URZ, URZ, URZ ;  /* 0x000000fffffff290 */ /* 0x000fe2000fffe0ff */
[----:B------:R-:W-:Y:S01]  /*6240*/  @!P0 IADD3 R2, P2, PT, R46, UR42, RZ ;  /* 0x0000002a2e028c10 */ /* 0x000fe2000ff5e0ff */
[----:B------:R-:W1:Y:S01]  /*6250*/  @!P0 LDC.64 R4, c[0x0][0x8d0] ;  /* 0x00023400ff048b82 */ /* 0x000e620000000a00 */
[----:B------:R-:W-:Y:S02]  /*6260*/  VOTEU.ALL UP0, P0 ;  /* 0x0000000000ff7886 */ /* 0x000fe40000000000 */
[----:B------:R-:W-:Y:S03]  /*6270*/  @!P0 LEA.HI.X.SX32 R3, R0, RZ, 0x1, P2 ;  /* 0x000000ff00038211 */ /* 0x000fe600010f0eff */
[----:B------:R-:W-:Y:S06]  /*6280*/  @!UP0 USHF.R.S32.HI UR4, URZ, 0x1f, UR36 ;  /* 0x0000001fff048899 */ /* 0x000fec0008011424 */
[C---:B-1----:R-:W-:Y:S02]  /*6290*/  @!P0 IMAD R0, R4.reuse, UR4, RZ ;  /* 0x0000000404008c24 */ /* 0x042fe4000f8e02ff */
[----:B------:R-:W-:Y:S04]  /*62a0*/  @!P0 IMAD.WIDE.U32 R2, R4, UR36, R2 ;  /* 0x0000002404028c25 */ /* 0x000fe8000f8e0002 */
[----:B------:R-:W-:Y:S01]  /*62b0*/  @!P0 IMAD R0, R5, UR36, R0 ;  /* 0x0000002405008c24 */ /* 0x000fe2000f8e0200 */
[C---:B------:R-:W-:Y:S04]  /*62c0*/  @!P0 LEA R4, P2, R2.reuse, UR44, 0x1 ;  /* 0x0000002c02048c11 */ /* 0x040fe8000f8408ff */
[----:B------:R-:W-:Y:S04]  /*62d0*/  @!P0 IADD3 R0, PT, PT, R3, R0, RZ ;  /* 0x0000000003008210 */ /* 0x000fe80007ffe0ff */
[----:B------:R-:W-:Y:S01]  /*62e0*/  @!P0 LEA.HI.X R5, R2, UR45, R0, 0x1, P2 ;  /* 0x0000002d02058c11 */ /* 0x000fe200090f0c00 */
[----:B------:R-:W-:Y:S04]  /*62f0*/  IMAD.MOV.U32 R2, RZ, RZ, RZ ;  /* 0x000000ffff027224 */ /* 0x000fe800078e00ff */
[----:B------:R-:W4:Y:S02]  /*6300*/  @!P0 LDG.E.U16 R4, desc[UR48][R4.64] ;  /* 0x0000003004048981 */ /* 0x000f24000c1e1500 */
[----:B----4-:R-:W-:Y:S07]  /*6310*/  @!P0 SHF.L.U32 R2, R4, 0x10, RZ ;  /* 0x0000001004028819 */ /* 0x010fee00000006ff */
.L_x_112:
[----:B------:R-:W-:Y:S01]  /*6320*/  @!P5 SHF.L.U32 R0, R60, 0x1f, RZ ;  /* 0x0000001f3c00d819 */ /* 0x000fe200000006ff */
[----:B------:R-:W-:Y:S01]  /*6330*/  IMAD.U32 R69, RZ, RZ, UR57 ;  /* 0x00000039ff457e24 */ /* 0x000fe2000f8e00ff */
[----:B------:R-:W-:Y:S01]  /*6340*/  LEA R115, R85, UR47, 0x3 ;  /* 0x0000002f55737c11 */ /* 0x000fe2000f8e18ff */
[----:B------:R-:W-:Y:S01]  /*6350*/  IMAD.SHL.U32 R117, R105, 0x10, RZ ;  /* 0x0000001069757824 */ /* 0x000fe200078e00ff */
[----:B------:R1:W4:Y:S01]  /*6360*/  @!P5 SYNCS.PHASECHK.TRANS64.TRYWAIT P2, [R6+URZ+0xa0], R0 ;  /* 0x0000a0000600d5a7 */ /* 0x00032200080411ff */
[----:B------:R-:W-:Y:S01]  /*6370*/  ISETP.NE.U32.AND P4, PT, RZ, UR38, PT ;  /* 0x00000026ff007c0c */ /* 0x000fe2000bf85070 */
[----:B------:R-:W-:Y:S01]  /*6380*/  IMAD.SHL.U32 R69, R69, 0x2000, RZ ;  /* 0x0000200045457824 */ /* 0x000fe200078e00ff */
[----:B---3-5:R-:W-:Y:S01]  /*6390*/  FSETP.NEU.AND P3, PT, R48, RZ, PT ;  /* 0x000000ff3000720b */ /* 0x028fe20003f6d000 */
[----:B------:R-:W-:Y:S01]  /*63a0*/  IMAD.SHL.U32 R116, R104, 0x10, RZ ;  /* 0x0000001068747824 */ /* 0x000fe200078e00ff */
[----:B------:R-:W-:Y:S01]  /*63b0*/  ISETP.NE.AND.EX P4, PT, RZ, UR39, PT, P4 ;  /* 0x00000027ff007c0c */ /* 0x000fe2000bf85340 */
[----:B------:R-:W-:Y:S01]  /*63c0*/  IMAD.IADD R68, R110, 0x1, R69 ;  /* 0x000000016e447824 */ /* 0x000fe200078e0245 */
[----:B------:R-:W-:Y:S01]  /*63d0*/  SEL R3, RZ, 0xffffffff, P3 ;  /* 0xffffffffff037807 */ /* 0x000fe20001800000 */
[----:B------:R-:W-:Y:S01]  /*63e0*/  BSSY B1, `(.L_x_113) ;  /* 0x0000033000017945 */ /* 0x000fe20003800000 */
[----:B------:R-:W-:Y:S01]  /*63f0*/  SEL R4, RZ, 0xffffffff, P4 ;  /* 0xffffffffff047807 */ /* 0x000fe20002000000 */
[----:B------:R-:W-:Y:S01]  /*6400*/  IMAD.IADD R63, R68, 0x1, R117 ;  /* 0x00000001443f7824 */ /* 0x000fe200078e0275 */
[----:B------:R-:W-:Y:S01]  /*6410*/  LOP3.LUT P4, R114, R98, 0xff, RZ, 0xc0, !PT ;  /* 0x000000ff62727812 */ /* 0x000fe2000788c0ff */
[----:B------:R-:W-:Y:S01]  /*6420*/  IMAD.MOV.U32 R71, RZ, RZ, 0x1 ;  /* 0x00000001ff477424 */ /* 0x000fe200078e00ff */
[----:B------:R-:W-:Y:S01]  /*6430*/  CS2R R82, SRZ ;  /* 0x0000000000527805 */ /* 0x000fe2000001ff00 */
[----:B------:R-:W-:Y:S01]  /*6440*/  IMAD R51, R85, 0x40, R84 ;  /* 0x0000004055337824 */ /* 0x000fe200078e0254 */
[----:B------:R-:W-:Y:S01]  /*6450*/  @P1 SEL R3, R4, R3, !P4 ;  /* 0x0000000304031207 */ /* 0x000fe20006000000 */
[----:B------:R-:W-:Y:S01]  /*6460*/  IMAD.U32 R70, RZ, RZ, UR57 ;  /* 0x00000039ff467e24 */ /* 0x000fe2000f8e00ff */
[----:B------:R-:W-:Y:S02]  /*6470*/  CS2R R80, SRZ ;  /* 0x0000000000507805 */ /* 0x000fe4000001ff00 */
[----:B------:R-:W-:Y:S02]  /*6480*/  CS2R R74, SRZ ;  /* 0x00000000004a7805 */ /* 0x000fe4000001ff00 */
[----:B------:R-:W-:Y:S02]  /*6490*/  LOP3.LUT R3, R3, 0x1, RZ, 0xc0, !PT ;  /* 0x0000000103037812 */ /* 0x000fe400078ec0ff */
[----:B------:R-:W-:Y:S02]  /*64a0*/  CS2R R72, SRZ ;  /* 0x0000000000487805 */ /* 0x000fe4000001ff00 */
[----:B------:R-:W-:Y:S02]  /*64b0*/  CS2R R66, SRZ ;  /* 0x0000000000427805 */ /* 0x000fe4000001ff00 */
[----:B------:R-:W-:Y:S02]  /*64c0*/  CS2R R64, SRZ ;  /* 0x0000000000407805 */ /* 0x000fe4000001ff00 */
[----:B------:R-:W-:Y:S02]  /*64d0*/  ISETP.NE.U32.AND P1, PT, R3, 0x1, PT ;  /* 0x000000010300780c */ /* 0x000fe40003f25070 */
[----:B------:R-:W-:Y:S02]  /*64e0*/  CS2R R58, SRZ ;  /* 0x00000000003a7805 */ /* 0x000fe4000001ff00 */
[----:B-1----:R-:W-:Y:S02]  /*64f0*/  SHF.L.U32 R0, R108, 0x1f, RZ ;  /* 0x0000001f6c007819 */ /* 0x002fe400000006ff */
[----:B------:R-:W-:Y:S02]  /*6500*/  CS2R R56, SRZ ;  /* 0x0000000000387805 */ /* 0x000fe4000001ff00 */
[----:B------:R-:W-:Y:S01]  /*6510*/  P2R R76, PR, RZ, 0x2 ;  /* 0x00000002ff4c7803 */ /* 0x000fe20000000000 */
[----:B------:R-:W-:Y:S01]  /*6520*/  IMAD.IADD R62, R68, 0x1, R116 ;  /* 0x00000001443e7824 */ /* 0x000fe200078e0274 */
[----:B------:R1:W3:Y:S01]  /*6530*/  SYNCS.PHASECHK.TRANS64.TRYWAIT P0, [R115+URZ+0x100], R0 ;  /* 0x00010000730075a7 */ /* 0x0002e200080011ff */
[----:B------:R-:W-:Y:S01]  /*6540*/  IMAD.IADD R61, R109, 0x1, R63 ;  /* 0x000000016d3d7824 */ /* 0x000fe200078e023f */
[----:B----4-:R-:W-:Y:S01]  /*6550*/  @!P5 SEL R71, RZ, 0x1, !P2 ;  /* 0x00000001ff47d807 */ /* 0x010fe20005000000 */
[----:B-1----:R-:W-:Y:S06]  /*6560*/  @P5 BRA `(.L_x_114) ;  /* 0x0000000000685947 */ /* 0x002fec0003800000 */
[----:B------:R-:W-:Y:S01]  /*6570*/  ISETP.NE.AND P1, PT, R71, RZ, PT ;  /* 0x000000ff4700720c */ /* 0x000fe20003f25270 */
[----:B------:R-:W-:Y:S01]  /*6580*/  BSSY B0, `(.L_x_115) ;  /* 0x000000d000007945 */ /* 0x000fe20003800000 */
[----:B------:R-:W-:Y:S02]  /*6590*/  CS2R R58, SRZ ;  /* 0x00000000003a7805 */ /* 0x000fe4000001ff00 */
[----:B------:R-:W-:Y:S02]  /*65a0*/  CS2R R56, SRZ ;  /* 0x0000000000387805 */ /* 0x000fe4000001ff00 */
[----:B------:R-:W-:Y:S02]  /*65b0*/  CS2R R66, SRZ ;  /* 0x0000000000427805 */ /* 0x000fe4000001ff00 */
[----:B------:R-:W-:Y:S02]  /*65c0*/  CS2R R64, SRZ ;  /* 0x0000000000407805 */ /* 0x000fe4000001ff00 */
[----:B------:R-:W-:Y:S02]  /*65d0*/  CS2R R74, SRZ ;  /* 0x00000000004a7805 */ /* 0x000fe4000001ff00 */
[----:B------:R-:W-:Y:S02]  /*65e0*/  CS2R R72, SRZ ;  /* 0x0000000000487805 */ /* 0x000fe4000001ff00 */
[----:B------:R-:W-:Y:S02]  /*65f0*/  CS2R R82, SRZ ;  /* 0x0000000000527805 */ /* 0x000fe4000001ff00 */
[----:B------:R-:W-:Y:S01]  /*6600*/  CS2R R80, SRZ ;  /* 0x0000000000507805 */ /* 0x000fe2000001ff00 */
[----:B------:R-:W-:Y:S06]  /*6610*/  @P1 BRA `(.L_x_116) ;  /* 0x00000000000c1947 */ /* 0x000fec0003800000 */
[----:B------:R-:W-:Y:S04]  /*6620*/  SHF.L.U32 R3, R60, 0x1f, RZ ;  /* 0x0000001f3c037819 */ /* 0x000fe800000006ff */
[----:B------:R-:W1:Y:S02]  /*6630*/  SYNCS.PHASECHK.TRANS64.TRYWAIT P1, [R6+URZ+0xa0], R3 ;  /* 0x0000a003060075a7 */ /* 0x000e6400080211ff */
[----:B-1----:R-:W-:Y:S05]  /*6640*/  @!P1 BRA `(.L_x_117) ;  /* 0x00000028002c9947 */ /* 0x002fea0003800000 */
.L_x_116:
[----:B------:R-:W-:Y:S05]  /*6650*/  BSYNC B0 ;  /* 0x0000000000007941 */ /* 0x000fea0003800000 */
.L_x_115:
[----:B------:R-:W-:Y:S01]  /*6660*/  ISETP.NE.AND P1, PT, R76, RZ, PT ;  /* 0x000000ff4c00720c */ /* 0x000fe20003f25270 */
[----:B------:R-:W-:Y:S04]  /*6670*/  UIADD3 UR5, UPT, UPT, UR57, 0x1, URZ ;  /* 0x0000000139057890 */ /* 0x000fe8000fffe0ff */
[----:B------:R-:W-:Y:S04]  /*6680*/  UISETP.NE.AND UP0, UPT, UR5, 0x3, UPT ;  /* 0x000000030500788c */ /* 0x000fe8000bf05270 */
[----:B------:R-:W-:Y:S02]  /*6690*/  USEL UR4, URZ, 0x1, UP0 ;  /* 0x00000001ff047887 */ /* 0x000fe40008000000 */
[----:B------:R-:W-:Y:S02]  /*66a0*/  USEL UR5, UR5, URZ, UP0 ;  /* 0x000000ff05057287 */ /* 0x000fe40008000000 */
[----:B------:R4:W1:Y:S02]  /*66b0*/  @P1 LDS.128 R56, [R68] ;  /* 0x0000000044381984 */ /* 0x0008640000000c00 */
[----:B------:R-:W-:Y:S02]  /*66c0*/  LOP3.LUT R60, R60, UR4, RZ, 0x3c, !PT ;  /* 0x000000043c3c7c12 */ /* 0x000fe4000f8e3cff */
[----:B------:R4:W1:Y:S01]  /*66d0*/  @P1 LDS.128 R64, [R63+0x10] ;  /* 0x000010003f401984 */ /* 0x0008620000000c00 */
[----:B------:R-:W-:Y:S03]  /*66e0*/  IMAD.U32 R70, RZ, RZ, UR5 ;  /* 0x00000005ff467e24 */ /* 0x000fe6000f8e00ff */
[----:B------:R4:W1:Y:S04]  /*66f0*/  @P1 LDS.128 R72, [R62+0x20] ;  /* 0x000020003e481984 */ /* 0x0008680000000c00 */
[----:B------:R4:W1:Y:S02]  /*6700*/  @P1 LDS.128 R80, [R61+0x10] ;  /* 0x000010003d501984 */ /* 0x0008640000000c00 */
.L_x_114:
[----:B------:R-:W-:Y:S05]  /*6710*/  BSYNC B1 ;  /* 0x0000000000017941 */ /* 0x000fea0003800000 */
.L_x_113:
[----:B-1----:R-:W-:Y:S04]  /*6720*/  SHF.R.U32.HI R3, RZ, 0x15, R51 ;  /* 0x00000015ff037819 */ /* 0x002fe80000011633 */
[----:B------:R-:W-:Y:S01]  /*6730*/  LOP3.LUT P1, RZ, R3, 0x3, R102, 0x48, !PT ;  /* 0x0000000303ff7812 */ /* 0x000fe20007824866 */
[----:B------:R-:W-:Y:S01]  /*6740*/  @!UPT UIADD3 URZ, UPT, UPT, URZ, URZ, URZ ;  /* 0x000000fffffff290 */ /* 0x000fe2000fffe0ff */
[----:B---3--:R-:W-:Y:S11]  /*6750*/  @P0 BRA `(.L_x_118) ;  /* 0x0000000000080947 */ /* 0x008ff60003800000 */
[----:B------:R-:W1:Y:S02]  /*6760*/  SYNCS.PHASECHK.TRANS64.TRYWAIT P0, [R115+URZ+0x100], R0 ;  /* 0x00010000730075a7 */ /* 0x000e6400080011ff */
[----:B-1----:R-:W-:Y:S05]  /*6770*/  @!P0 BRA `(.L_x_119) ;  /* 0x0000002400f48947 */ /* 0x002fea0003800000 */
.L_x_118:
[----:B------:R-:W-:Y:S05]  /*6780*/  @!P1 BRA `(.L_x_120) ;  /* 0x0000000000409947 */ /* 0x000fea0003800000 */
[----:B------:R-:W3:Y:S01]  /*6790*/  LDCU.64 UR8, c[0x4][0x70] ;  /* 0x01000e00ff0877ac */ /* 0x000ee20008000a00 */
[----:B------:R-:W-:Y:S01]  /*67a0*/  MOV R15, 0x0 ;  /* 0x00000000000f7802 */ /* 0x000fe20000000f00 */
[----:B------:R-:W-:Y:S02]  /*67b0*/  HFMA2 R12, -RZ, RZ, 0, 5.9604644775390625e-08 ;  /* 0x00000001ff0c7431 */ /* 0x000fe400000001ff */
[----:B------:R-:W-:Y:S02]  /*67c0*/  IMAD.MOV.U32 R8, RZ, RZ, 0x192 ;  /* 0x00000192ff087424 */ /* 0x000fe400078e00ff */
[----:B------:R-:W-:Y:S01]  /*67d0*/  IMAD.MOV.U32 R13, RZ, RZ, RZ ;  /* 0x000000ffff0d7224 */ /* 0x000fe200078e00ff */
[----:B------:R-:W5:Y:S01]  /*67e0*/  LDCU.64 UR6, c[0x4][0x78] ;  /* 0x01000f00ff0677ac */ /* 0x000f620008000a00 */
[----:B------:R-:W1:Y:S01]  /*67f0*/  LDC.64 R14, c[0x4][R15] ;  /* 0x010000000f0e7b82 */ /* 0x000e620000000a00 */
[----:B------:R-:W2:Y:S01]  /*6800*/  LDCU.64 UR4, c[0x4][0x10] ;  /* 0x01000200ff0477ac */ /* 0x000ea20008000a00 */
[----:B---3--:R-:W-:Y:S01]  /*6810*/  MOV R5, UR9 ;  /* 0x0000000900057c02 */ /* 0x008fe20008000f00 */
[----:B------:R-:W-:Y:S01]  /*6820*/  IMAD.U32 R4, RZ, RZ, UR8 ;  /* 0x00000008ff047e24 */ /* 0x000fe2000f8e00ff */
[----:B-----5:R-:W-:Y:S01]  /*6830*/  MOV R7, UR7 ;  /* 0x0000000700077c02 */ /* 0x020fe20008000f00 */
[----:B------:R-:W-:Y:S01]  /*6840*/  IMAD.U32 R6, RZ, RZ, UR6 ;  /* 0x00000006ff067e24 */ /* 0x000fe2000f8e00ff */
[----:B--2---:R-:W-:Y:S01]  /*6850*/  MOV R11, UR5 ;  /* 0x00000005000b7c02 */ /* 0x004fe20008000f00 */
[----:B------:R-:W-:Y:S02]  /*6860*/  IMAD.U32 R10, RZ, RZ, UR4 ;  /* 0x00000004ff0a7e24 */ /* 0x000fe4000f8e00ff */
[----:B------:R-:W-:Y:S07]  /*6870*/  LEPC R20, `(.L_x_120) ;  /* 0x000000001014794e */ /* 0x000fee0000000000 */
[----:B-1--4-:R-:W-:Y:S05]  /*6880*/  CALL.ABS.NOINC R14 ;  /* 0x000000000e007343 */ /* 0x012fea0003c00000 */
.L_x_120:
[C---:B------:R-:W-:Y:S01]  /*6890*/  SHF.L.U32 R49, R56.reuse, 0x10, RZ ;  /* 0x0000001038317819 */ /* 0x040fe200000006ff */
[----:B------:R-:W-:Y:S05]  /*68a0*/  WARPSYNC.ALL ;  /* 0x0000000000007948 */ /* 0x000fea0003800000 */
[----:B------:R-:W-:Y:S01]  /*68b0*/  R2UR UR4, R51 ;  /* 0x00000000330472ca */ /* 0x000fe200000e0000 */
[----:B------:R-:W-:Y:S01]  /*68c0*/  BSSY.RECONVERGENT B0, `(.L_x_121) ;  /* 0x0000085000007945 */ /* 0x000fe20003800200 */
[----:B------:R-:W-:Y:S02]  /*68d0*/  LOP3.LUT R50, R56, 0xffff0000, RZ, 0xc0, !PT ;  /* 0xffff000038327812 */ /* 0x000fe400078ec0ff */
[----:B------:R-:W-:Y:S09]  /*68e0*/  ISETP.NE.AND P0, PT, R103, RZ, PT ;  /* 0x000000ff6700720c */ /* 0x000ff20003f05270 */
[----:B------:R-:W1:Y:S02]  /*68f0*/  LDTM.x32 R4, tmem[UR4] ;  /* 0x00000004000479ee */ /* 0x000e6400082c0000 */
[C-C-:B-12---:R-:W-:Y:S01]  /*6900*/  FFMA R0, R47.reuse, R4, R2.reuse ;  /* 0x000000042f007223 */ /* 0x146fe20000000002 */
[C-C-:B------:R-:W-:Y:S01]  /*6910*/  FFMA R3, R47.reuse, R5, R2.reuse ;  /* 0x000000052f037223 */ /* 0x140fe20000000002 */
        /* <DEDUP_REMOVED lines=26> */
[--C-:B------:R-:W-:Y:S01]  /*6ac0*/  FFMA R28, R47, R32, R2.reuse ;  /* 0x000000202f1c7223 */ /* 0x100fe20000000002 */
[----:B------:R-:W-:Y:S01]  /*6ad0*/  SHF.L.U32 R32, R57, 0x10, RZ ;  /* 0x0000001039207819 */ /* 0x000fe200000006ff */
[--C-:B------:R-:W-:Y:S01]  /*6ae0*/  FFMA R29, R47, R33, R2.reuse ;  /* 0x000000212f1d7223 */ /* 0x100fe20000000002 */
[----:B------:R-:W-:Y:S01]  /*6af0*/  LOP3.LUT R33, R57, 0xffff0000, RZ, 0xc0, !PT ;  /* 0xffff000039217812 */ /* 0x000fe200078ec0ff */
[C-C-:B------:R-:W-:Y:S01]  /*6b00*/  FFMA R34, R47.reuse, R34, R2.reuse ;  /* 0x000000222f227223 */ /* 0x140fe20000000002 */
[----:B------:R-:W-:Y:S01]  /*6b10*/  FFMA R35, R47, R35, R2 ;  /* 0x000000232f237223 */ /* 0x000fe20000000002 */
[----:B------:R-:W-:Y:S01]  /*6b20*/  FFMA R0, R48, R49, R0 ;  /* 0x0000003130007223 */ /* 0x000fe20000000000 */
[----:B------:R-:W-:Y:S01]  /*6b30*/  SHF.L.U32 R49, R58, 0x10, RZ ;  /* 0x000000103a317819 */ /* 0x000fe200000006ff */
[C---:B------:R-:W-:Y:S01]  /*6b40*/  FFMA R3, R48.reuse, R50, R3 ;  /* 0x0000003230037223 */ /* 0x040fe20000000003 */
[----:B------:R-:W-:Y:S01]  /*6b50*/  FFMA R6, R48, R32, R6 ;  /* 0x0000002030067223 */ /* 0x000fe20000000006 */
[----:B------:R-:W-:Y:S01]  /*6b60*/  LOP3.LUT R32, R58, 0xffff0000, RZ, 0xc0, !PT ;  /* 0xffff00003a207812 */ /* 0x000fe200078ec0ff */
[C---:B------:R-:W-:Y:S01]  /*6b70*/  FFMA R7, R48.reuse, R33, R7 ;  /* 0x0000002130077223 */ /* 0x040fe20000000007 */
[C---:B------:R-:W-:Y:S01]  /*6b80*/  FFMA R4, R48.reuse, R49, R4 ;  /* 0x0000003130047223 */ /* 0x040fe20000000004 */
[----:B------:R-:W-:Y:S02]  /*6b90*/  F2FP.RELU.BF16.F32.PACK_AB R52, R3, R0 ;  /* 0x000000000334723e */ /* 0x000fe400000018ff */
[C---:B------:R-:W-:Y:S01]  /*6ba0*/  SHF.L.U32 R0, R59.reuse, 0x10, RZ ;  /* 0x000000103b007819 */ /* 0x040fe200000006ff */
[C---:B------:R-:W-:Y:S01]  /*6bb0*/  FFMA R5, R48.reuse, R32, R5 ;  /* 0x0000002030057223 */ /* 0x040fe20000000005 */
[----:B------:R-:W-:Y:S02]  /*6bc0*/  LOP3.LUT R3, R59, 0xffff0000, RZ, 0xc0, !PT ;  /* 0xffff00003b037812 */ /* 0x000fe400078ec0ff */
[----:B------:R-:W-:Y:S01]  /*6bd0*/  F2FP.RELU.BF16.F32.PACK_AB R53, R7, R6 ;  /* 0x000000060735723e */ /* 0x000fe200000018ff */
[----:B------:R-:W-:Y:S01]  /*6be0*/  FFMA R10, R48, R0, R10 ;  /* 0x00000000300a7223 */ /* 0x000fe2000000000a */
[----:B------:R-:W-:Y:S01]  /*6bf0*/  SHF.L.U32 R0, R64, 0x10, RZ ;  /* 0x0000001040007819 */ /* 0x000fe200000006ff */
[----:B------:R-:W-:Y:S01]  /*6c00*/  FFMA R11, R48, R3, R11 ;  /* 0x00000003300b7223 */ /* 0x000fe2000000000b */
[----:B------:R-:W-:Y:S02]  /*6c10*/  F2FP.RELU.BF16.F32.PACK_AB R54, R5, R4 ;  /* 0x000000040536723e */ /* 0x000fe400000018ff */
[----:B------:R-:W-:Y:S01]  /*6c20*/  LOP3.LUT R3, R64, 0xffff0000, RZ, 0xc0, !PT ;  /* 0xffff000040037812 */ /* 0x000fe200078ec0ff */
[C---:B------:R-:W-:Y:S01]  /*6c30*/  FFMA R8, R48.reuse, R0, R8 ;  /* 0x0000000030087223 */ /* 0x040fe20000000008 */
[C---:B------:R-:W-:Y:S02]  /*6c40*/  SHF.L.U32 R4, R65.reuse, 0x10, RZ ;  /* 0x0000001041047819 */ /* 0x040fe400000006ff */
[----:B------:R-:W-:Y:S01]  /*6c50*/  LOP3.LUT R0, R65, 0xffff0000, RZ, 0xc0, !PT ;  /* 0xffff000041007812 */ /* 0x000fe200078ec0ff */
[----:B------:R-:W-:Y:S01]  /*6c60*/  FFMA R9, R48, R3, R9 ;  /* 0x0000000330097223 */ /* 0x000fe20000000009 */
[----:B------:R-:W-:Y:S01]  /*6c70*/  SHF.L.U32 R3, R66, 0x10, RZ ;  /* 0x0000001042037819 */ /* 0x000fe200000006ff */
[C---:B------:R-:W-:Y:S01]  /*6c80*/  FFMA R14, R48.reuse, R4, R14 ;  /* 0x00000004300e7223 */ /* 0x040fe2000000000e */
[----:B------:R-:W-:Y:S01]  /*6c90*/  SHF.L.U32 R4, R67, 0x10, RZ ;  /* 0x0000001043047819 */ /* 0x000fe200000006ff */
[----:B------:R-:W-:Y:S01]  /*6ca0*/  FFMA R15, R48, R0, R15 ;  /* 0x00000000300f7223 */ /* 0x000fe2000000000f */
[----:B------:R-:W-:Y:S01]  /*6cb0*/  LOP3.LUT R0, R66, 0xffff0000, RZ, 0xc0, !PT ;  /* 0xffff000042007812 */ /* 0x000fe200078ec0ff */
[----:B------:R-:W-:Y:S01]  /*6cc0*/  FFMA R12, R48, R3, R12 ;  /* 0x00000003300c7223 */ /* 0x000fe2000000000c */
[----:B------:R-:W-:Y:S02]  /*6cd0*/  SHF.L.U32 R3, R72, 0x10, RZ ;  /* 0x0000001048037819 */ /* 0x000fe400000006ff */
[----:B------:R-:W-:Y:S01]  /*6ce0*/  F2FP.RELU.BF16.F32.PACK_AB R55, R11, R10 ;  /* 0x0000000a0b37723e */ /* 0x000fe200000018ff */
[C---:B------:R-:W-:Y:S01]  /*6cf0*/  FFMA R13, R48.reuse, R0, R13 ;  /* 0x00000000300d7223 */ /* 0x040fe2000000000d */
[----:B------:R-:W-:Y:S01]  /*6d00*/  LOP3.LUT R0, R67, 0xffff0000, RZ, 0xc0, !PT ;  /* 0xffff000043007812 */ /* 0x000fe200078ec0ff */
[----:B------:R-:W-:Y:S01]  /*6d10*/  FFMA R18, R48, R4, R18 ;  /* 0x0000000430127223 */ /* 0x000fe20000000012 */
[----:B------:R-:W-:Y:S01]  /*6d20*/  LOP3.LUT R4, R72, 0xffff0000, RZ, 0xc0, !PT ;  /* 0xffff000048047812 */ /* 0x000fe200078ec0ff */
[----:B------:R1:W-:Y:S01]  /*6d30*/  STS.128 [R68], R52 ;  /* 0x0000003444007388 */ /* 0x0003e20000000c00 */
[----:B------:R-:W-:Y:S01]  /*6d40*/  F2FP.RELU.BF16.F32.PACK_AB R8, R9, R8 ;  /* 0x000000080908723e */ /* 0x000fe200000018ff */
[C---:B------:R-:W-:Y:S01]  /*6d50*/  FFMA R19, R48.reuse, R0, R19 ;  /* 0x0000000030137223 */ /* 0x040fe20000000013 */
[C---:B------:R-:W-:Y:S01]  /*6d60*/  SHF.L.U32 R0, R73.reuse, 0x10, RZ ;  /* 0x0000001049007819 */ /* 0x040fe200000006ff */
[C---:B------:R-:W-:Y:S01]  /*6d70*/  FFMA R16, R48.reuse, R3, R16 ;  /* 0x0000000330107223 */ /* 0x040fe20000000010 */
[----:B------:R-:W-:Y:S01]  /*6d80*/  LOP3.LUT R3, R73, 0xffff0000, RZ, 0xc0, !PT ;  /* 0xffff000049037812 */ /* 0x000fe200078ec0ff */
[C---:B------:R-:W-:Y:S01]  /*6d90*/  FFMA R17, R48.reuse, R4, R17 ;  /* 0x0000000430117223 */ /* 0x040fe20000000011 */
[----:B------:R-:W-:Y:S01]  /*6da0*/  SHF.L.U32 R4, R75, 0x10, RZ ;  /* 0x000000104b047819 */ /* 0x000fe200000006ff */
[----:B------:R-:W-:Y:S01]  /*6db0*/  FFMA R22, R48, R0, R22 ;  /* 0x0000000030167223 */ /* 0x000fe20000000016 */
[----:B------:R-:W-:Y:S01]  /*6dc0*/  SHF.L.U32 R0, R74, 0x10, RZ ;  /* 0x000000104a007819 */ /* 0x000fe200000006ff */
[----:B------:R-:W-:Y:S01]  /*6dd0*/  FFMA R23, R48, R3, R23 ;  /* 0x0000000330177223 */ /* 0x000fe20000000017 */
[----:B------:R-:W-:Y:S02]  /*6de0*/  LOP3.LUT R3, R74, 0xffff0000, RZ, 0xc0, !PT ;  /* 0xffff00004a037812 */ /* 0x000fe400078ec0ff */
[----:B------:R-:W-:Y:S01]  /*6df0*/  F2FP.RELU.BF16.F32.PACK_AB R9, R15, R14 ;  /* 0x0000000e0f09723e */ /* 0x000fe200000018ff */
[C---:B------:R-:W-:Y:S01]  /*6e00*/  FFMA R20, R48.reuse, R0, R20 ;  /* 0x0000000030147223 */ /* 0x040fe20000000014 */
[----:B------:R-:W-:Y:S01]  /*6e10*/  LOP3.LUT R0, R75, 0xffff0000, RZ, 0xc0, !PT ;  /* 0xffff00004b007812 */ /* 0x000fe200078ec0ff */
[C---:B------:R-:W-:Y:S01]  /*6e20*/  FFMA R21, R48.reuse, R3, R21 ;  /* 0x0000000330157223 */ /* 0x040fe20000000015 */
[----:B------:R-:W-:Y:S01]  /*6e30*/  FFMA R26, R48, R4, R26 ;  /* 0x00000004301a7223 */ /* 0x000fe2000000001a */
[----:B------:R-:W-:Y:S02]  /*6e40*/  SHF.L.U32 R3, R80, 0x10, RZ ;  /* 0x0000001050037819 */ /* 0x000fe400000006ff */
[----:B------:R-:W-:Y:S01]  /*6e50*/  FFMA R27, R48, R0, R27 ;  /* 0x00000000301b7223 */ /* 0x000fe2000000001b */
[----:B------:R-:W-:Y:S02]  /*6e60*/  LOP3.LUT R0, R80, 0xffff0000, RZ, 0xc0, !PT ;  /* 0xffff000050007812 */ /* 0x000fe400078ec0ff */
[----:B------:R-:W-:Y:S01]  /*6e70*/  SHF.L.U32 R4, R81, 0x10, RZ ;  /* 0x0000001051047819 */ /* 0x000fe200000006ff */
[C---:B------:R-:W-:Y:S01]  /*6e80*/  FFMA R24, R48.reuse, R3, R24 ;  /* 0x0000000330187223 */ /* 0x040fe20000000018 */
[----:B------:R-:W-:Y:S01]  /*6e90*/  F2FP.RELU.BF16.F32.PACK_AB R10, R13, R12 ;  /* 0x0000000c0d0a723e */ /* 0x000fe200000018ff */
[C---:B------:R-:W-:Y:S01]  /*6ea0*/  FFMA R25, R48.reuse, R0, R25 ;  /* 0x0000000030197223 */ /* 0x040fe20000000019 */
[----:B------:R-:W-:Y:S01]  /*6eb0*/  F2FP.RELU.BF16.F32.PACK_AB R11, R19, R18 ;  /* 0x00000012130b723e */ /* 0x000fe200000018ff */
[----:B------:R-:W-:Y:S01]  /*6ec0*/  FFMA R30, R48, R4, R30 ;  /* 0x00000004301e7223 */ /* 0x000fe2000000001e */
[----:B------:R-:W-:Y:S02]  /*6ed0*/  LOP3.LUT R0, R81, 0xffff0000, RZ, 0xc0, !PT ;  /* 0xffff000051007812 */ /* 0x000fe400078ec0ff */
[C---:B------:R-:W-:Y:S01]  /*6ee0*/  SHF.L.U32 R3, R82.reuse, 0x10, RZ ;  /* 0x0000001052037819 */ /* 0x040fe200000006ff */
[----:B------:R1:W-:Y:S01]  /*6ef0*/  STS.128 [R63+0x10], R8 ;  /* 0x000010083f007388 */ /* 0x0003e20000000c00 */
[----:B------:R-:W-:Y:S01]  /*6f00*/  LOP3.LUT R4, R82, 0xffff0000, RZ, 0xc0, !PT ;  /* 0xffff000052047812 */ /* 0x000fe200078ec0ff */
[C---:B------:R-:W-:Y:S01]  /*6f10*/  FFMA R31, R48.reuse, R0, R31 ;  /* 0x00000000301f7223 */ /* 0x040fe2000000001f */
[C---:B------:R-:W-:Y:S01]  /*6f20*/  SHF.L.U32 R5, R83.reuse, 0x10, RZ ;  /* 0x0000001053057819 */ /* 0x040fe200000006ff */
[C---:B------:R-:W-:Y:S01]  /*6f30*/  FFMA R28, R48.reuse, R3, R28 ;  /* 0x00000003301c7223 */ /* 0x040fe2000000001c */
[----:B------:R-:W-:Y:S01]  /*6f40*/  LOP3.LUT R6, R83, 0xffff0000, RZ, 0xc0, !PT ;  /* 0xffff000053067812 */ /* 0x000fe200078ec0ff */
[C---:B------:R-:W-:Y:S01]  /*6f50*/  FFMA R29, R48.reuse, R4, R29 ;  /* 0x00000004301d7223 */ /* 0x040fe2000000001d */
[----:B------:R-:W-:Y:S01]  /*6f60*/  F2FP.RELU.BF16.F32.PACK_AB R16, R17, R16 ;  /* 0x000000101110723e */ /* 0x000fe200000018ff */
[C---:B------:R-:W-:Y:S01]  /*6f70*/  FFMA R34, R48.reuse, R5, R34 ;  /* 0x0000000530227223 */ /* 0x040fe20000000022 */
[----:B------:R-:W-:Y:S01]  /*6f80*/  F2FP.RELU.BF16.F32.PACK_AB R17, R23, R22 ;  /* 0x000000161711723e */ /* 0x000fe200000018ff */
[----:B------:R-:W-:Y:S01]  /*6f90*/  FFMA R35, R48, R6, R35 ;  /* 0x0000000630237223 */ /* 0x000fe20000000023 */
[----:B------:R-:W-:Y:S02]  /*6fa0*/  F2FP.RELU.BF16.F32.PACK_AB R18, R21, R20 ;  /* 0x000000141512723e */ /* 0x000fe400000018ff */
[----:B------:R-:W-:Y:S02]  /*6fb0*/  F2FP.RELU.BF16.F32.PACK_AB R19, R27, R26 ;  /* 0x0000001a1b13723e */ /* 0x000fe400000018ff */
[----:B------:R-:W-:Y:S02]  /*6fc0*/  F2FP.RELU.BF16.F32.PACK_AB R24, R25, R24 ;  /* 0x000000181918723e */ /* 0x000fe400000018ff */
[----:B------:R-:W-:Y:S01]  /*6fd0*/  F2FP.RELU.BF16.F32.PACK_AB R25, R31, R30 ;  /* 0x0000001e1f19723e */ /* 0x000fe200000018ff */
[----:B------:R1:W-:Y:S01]  /*6fe0*/  STS.128 [R62+0x20], R16 ;  /* 0x000020103e007388 */ /* 0x0003e20000000c00 */
[----:B------:R-:W-:Y:S02]  /*6ff0*/  F2FP.RELU.BF16.F32.PACK_AB R26, R29, R28 ;  /* 0x0000001c1d1a723e */ /* 0x000fe400000018ff */
[----:B------:R-:W-:Y:S05]  /*7000*/  F2FP.RELU.BF16.F32.PACK_AB R27, R35, R34 ;  /* 0x00000022231b723e */ /* 0x000fea00000018ff */
[----:B------:R1:W-:Y:S01]  /*7010*/  STS.128 [R61+0x10], R24 ;  /* 0x000010183d007388 */ /* 0x0003e20000000c00 */
[----:B------:R-:W-:Y:S01]  /*7020*/  @!PT LDS RZ, [RZ] ;  /* 0x00000000fffff984 */ /* 0x000fe20000000800 */
[----:B------:R-:W-:Y:S01]  /*7030*/  @!PT LDS RZ, [RZ] ;  /* 0x00000000fffff984 */ /* 0x000fe20000000800 */
[----:B------:R-:W-:Y:S01]  /*7040*/  @!PT LDS RZ, [RZ] ;  /* 0x00000000fffff984 */ /* 0x000fe20000000800 */
[----:B------:R-:W-:Y:S01]  /*7050*/  @!PT LDS RZ, [RZ] ;  /* 0x00000000fffff984 */ /* 0x000fe20000000800 */
[----:B------:R2:W-:Y:S07]  /*7060*/  MEMBAR.ALL.CTA ;  /* 0x0000000000007992 */ /* 0x0005ee0000008000 */
[----:B--2---:R-:W2:Y:S02]  /*7070*/  FENCE.VIEW.ASYNC.S ;  /* 0x00000000000073c6 */ /* 0x004ea40000000000 */
[----:B--2---:R-:W-:Y:S06]  /*7080*/  BAR.SYNC.DEFER_BLOCKING 0x1, 0x80 ;  /* 0x0042000000007b1d */ /* 0x004fec0000010000 */
[----:B------:R-:W-:Y:S05]  /*7090*/  @P0 BRA `(.L_x_122) ;  /* 0x00000000001c0947 */ /* 0x000fea0003800000 */
[----:B------:R-:W-:Y:S01]  /*70a0*/  R2UR UR4, R69 ;  /* 0x00000000450472ca */ /* 0x000fe200000e0000 */
[----:B------:R-:W-:Y:S01]  /*70b0*/  UIADD3 UR6, UP0, UPT, UR54, 0x680, URZ ;  /* 0x0000068036067890 */ /* 0x000fe2000ff1e0ff */
[----:B------:R-:W-:Y:S03]  /*70c0*/  UMOV UR43, UR36 ;  /* 0x00000024002b7c82 */ /* 0x000fe60008000000 */
[----:B------:R-:W-:Y:S08]  /*70d0*/  UIADD3.X UR7, UPT, UPT, URZ, UR55, URZ, UP0, !UPT ;  /* 0x00000037ff077290 */ /* 0x000ff000087fe4ff */
[----:B------:R-:W-:Y:S09]  /*70e0*/  UIADD3 UR40, UPT, UPT, UR47, 0x200, UR4 ;  /* 0x000002002f287890 */ /* 0x000ff2000fffe004 */
[----:B------:R2:W-:Y:S02]  /*70f0*/  UTMASTG.3D [UR40], [UR6] ;  /* 0x00000028060073b5 */ /* 0x0005e40008010000 */
[----:B--2---:R0:W-:Y:S02]  /*7100*/  UTMACMDFLUSH ;  /* 0x00000000000079b7 */ /* 0x0041e40000000000 */
.L_x_122:
[----:B------:R-:W-:Y:S05]  /*7110*/  BSYNC.RECONVERGENT B0 ;  /* 0x0000000000007941 */ /* 0x000fea0003800200 */
.L_x_121:
[----:B------:R-:W-:Y:S01]  /*7120*/  UIADD3 UR43, UPT, UPT, UR57, 0x1, URZ ;  /* 0x00000001392b7890 */ /* 0x000fe2000fffe0ff */
[----:B------:R-:W-:Y:S03]  /*7130*/  BSSY.RECONVERGENT B0, `(.L_x_123) ;  /* 0x0000005000007945 */ /* 0x000fe60003800200 */
[----:B------:R-:W-:Y:S04]  /*7140*/  UISETP.NE.AND UP0, UPT, UR43, 0x3, UPT ;  /* 0x000000032b00788c */ /* 0x000fe8000bf05270 */
[----:B------:R-:W-:Y:S01]  /*7150*/  USEL UR56, UR43, URZ, UP0 ;  /* 0x000000ff2b387287 */ /* 0x000fe20008000000 */
[----:B------:R-:W-:Y:S11]  /*7160*/  @P0 BRA `(.L_x_124) ;  /* 0x0000000000040947 */ /* 0x000ff60003800000 */
[----:B------:R-:W-:Y:S04]  /*7170*/  DEPBAR.LE SB0, 0x1 ;  /* 0x000080400000791a */ /* 0x000fe80000000000 */
.L_x_124:
[----:B------:R-:W-:Y:S05]  /*7180*/  BSYNC.RECONVERGENT B0 ;  /* 0x0000000000007941 */ /* 0x000fea0003800200 */
.L_x_123:
[----:B------:R-:W-:Y:S01]  /*7190*/  BAR.SYNC.DEFER_BLOCKING 0x1, 0x80 ;  /* 0x0042000000007b1d */ /* 0x000fe20000010000 */
[----:B------:R-:W-:Y:S01]  /*71a0*/  ISETP.NE.AND P1, PT, R113, RZ, PT ;  /* 0x000000ff7100720c */ /* 0x000fe20003f25270 */
[----:B------:R-:W-:Y:S01]  /*71b0*/  UISETP.NE.AND UP0, UPT, UR51, URZ, UPT ;  /* 0x000000ff3300728c */ /* 0x000fe2000bf05270 */
[----:B------:R-:W-:Y:S11]  /*71c0*/  LEA R3, R70, UR47, 0x3 ;  /* 0x0000002f46037c11 */ /* 0x000ff6000f8e18ff */
[----:B------:R-:W-:Y:S01]  /*71d0*/  @!P1 SHF.L.U32 R4, R60, 0x1f, RZ ;  /* 0x0000001f3c049819 */ /* 0x000fe200000006ff */
[----:B------:R-:W-:Y:S06]  /*71e0*/  BRA.U !UP0, `(.L_x_125) ;  /* 0x0000000108247547 */ /* 0x000fec000b800000 */
[----:B------:R-:W-:Y:S01]  /*71f0*/  IMAD.U32 R5, RZ, RZ, UR50 ;  /* 0x00000032ff057e24 */ /* 0x000fe2000f8e00ff */
[----:B------:R-:W-:Y:S01]  /*7200*/  MOV R0, UR46 ;  /* 0x0000002e00007c02 */ /* 0x000fe20008000f00 */
[----:B------:R-:W-:Y:S03]  /*7210*/  UIADD3 UR50, UPT, UPT, UR50, 0x1, URZ ;  /* 0x0000000132327890 */ /* 0x000fe6000fffe0ff */
[----:B------:R-:W-:Y:S01]  /*7220*/  @!P1 LEA R5, R5, UR47, 0x3 ;  /* 0x0000002f05059c11 */ /* 0x000fe2000f8e18ff */
[----:B------:R-:W-:Y:S04]  /*7230*/  UISETP.NE.AND UP0, UPT, UR50, 0x3, UPT ;  /* 0x000000033200788c */ /* 0x000fe8000bf05270 */
[----:B------:R-:W-:Y:S01]  /*7240*/  @!P1 VIADD R5, R5, 0xb8 ;  /* 0x000000b805059836 */ /* 0x000fe20000000000 */
[----:B------:R-:W-:Y:S04]  /*7250*/  USEL UR50, UR50, URZ, UP0 ;  /* 0x000000ff32327287 */ /* 0x000fe80008000000 */
[----:B------:R-:W-:Y:S04]  /*7260*/  @!P1 PRMT R0, R0, 0x654, R5 ;  /* 0x0000065400009816 */ /* 0x000fe80000000005 */
[----:B------:R2:W-:Y:S04]  /*7270*/  @!P1 SYNCS.ARRIVE.TRANS64.RED.A1T0 RZ, [R0+URZ], RZ ;  /* 0x000000ff00ff99a7 */ /* 0x0005e800081004ff */
.L_x_125:
[----:B------:R-:W3:Y:S01]  /*7280*/  @!P1 SYNCS.PHASECHK.TRANS64.TRYWAIT P0, [R3+URZ+0xa0], R4 ;  /* 0x0000a004030095a7 */ /* 0x000ee200080011ff */
[----:B------:R-:W-:Y:S01]  /*7290*/  BSSY B1, `(.L_x_126) ;  /* 0x0000015000017945 */ /* 0x000fe20003800000 */
[----:B---3--:R-:W-:Y:S03]  /*72a0*/  @!P1 SEL R71, RZ, 0x1, !P0 ;  /* 0x00000001ff479807 */ /* 0x008fe60004000000 */
[----:B------:R-:W-:Y:S05]  /*72b0*/  @P1 BRA `(.L_x_127) ;  /* 0x0000000000481947 */ /* 0x000fea0003800000 */
[----:B------:R-:W-:Y:S01]  /*72c0*/  ISETP.NE.AND P1, PT, R76, RZ, PT ;  /* 0x000000ff4c00720c */ /* 0x000fe20003f25270 */
[----:B------:R-:W-:Y:S01]  /*72d0*/  BSSY B0, `(.L_x_128) ;  /* 0x000000a000007945 */ /* 0x000fe20003800000 */
[----:B------:R-:W-:Y:S11]  /*72e0*/  ISETP.NE.AND P0, PT, R71, RZ, PT ;  /* 0x000000ff4700720c */ /* 0x000ff60003f05270 */
[----:B------:R-:W-:Y:S04]  /*72f0*/  @P1 IMAD R70, R70, 0x2000, R110 ;  /* 0x0000200046461824 */ /* 0x000fe800078e026e */
[----:B------:R-:W-:Y:S01]  /*7300*/  @P1 IMAD.IADD R5, R117, 0x1, R70 ;  /* 0x0000000175051824 */ /* 0x000fe200078e0246 */
[----:B------:R-:W-:Y:S03]  /*7310*/  @P1 IADD3 R4, PT, PT, R116, R70, RZ ;  /* 0x0000004674041210 */ /* 0x000fe60007ffe0ff */
[----:B--2---:R-:W-:Y:S01]  /*7320*/  @P1 IMAD.IADD R0, R109, 0x1, R5 ;  /* 0x000000016d001824 */ /* 0x004fe200078e0205 */
[----:B------:R-:W-:Y:S06]  /*7330*/  @P0 BRA `(.L_x_129) ;  /* 0x00000000000c0947 */ /* 0x000fec0003800000 */
[----:B------:R-:W-:Y:S04]  /*7340*/  SHF.L.U32 R60, R60, 0x1f, RZ ;  /* 0x0000001f3c3c7819 */ /* 0x000fe800000006ff */
[----:B------:R-:W2:Y:S02]  /*7350*/  SYNCS.PHASECHK.TRANS64.TRYWAIT P0, [R3+URZ+0xa0], R60 ;  /* 0x0000a03c030075a7 */ /* 0x000ea400080011ff */
[----:B--2---:R-:W-:Y:S05]  /*7360*/  @!P0 BRA `(.L_x_130) ;  /* 0x0000001c000c8947 */ /* 0x004fea0003800000 */
.L_x_129:
[----:B------:R-:W-:Y:S05]  /*7370*/  BSYNC B0 ;  /* 0x0000000000007941 */ /* 0x000fea0003800000 */
.L_x_128:
[----:B------:R-:W-:Y:S11]  /*7380*/  ISETP.NE.AND P0, PT, R76, RZ, PT ;  /* 0x000000ff4c00720c */ /* 0x000ff60003f05270 */
[----:B------:R-:W-:Y:S02]  /*7390*/  @!UPT UIADD3 URZ, UPT, UPT, URZ, URZ, URZ ;  /* 0x000000fffffff290 */ /* 0x000fe4000fffe0ff */
[----:B------:R3:W1:Y:S04]  /*73a0*/  @P0 LDS.128 R56, [R70] ;  /* 0x0000000046380984 */ /* 0x0006680000000c00 */
[----:B------:R3:W1:Y:S04]  /*73b0*/  @P0 LDS.128 R72, [R4+0x20] ;  /* 0x0000200004480984 */ /* 0x0006680000000c00 */
[----:B------:R3:W1:Y:S04]  /*73c0*/  @P0 LDS.128 R64, [R5+0x10] ;  /* 0x0000100005400984 */ /* 0x0006680000000c00 */
[----:B------:R3:W1:Y:S02]  /*73d0*/  @P0 LDS.128 R80, [R0+0x10] ;  /* 0x0000100000500984 */ /* 0x0006640000000c00 */
.L_x_127:
[----:B------:R-:W-:Y:S05]  /*73e0*/  BSYNC B1 ;  /* 0x0000000000017941 */ /* 0x000fea0003800000 */
.L_x_126:
[----:B--23--:R-:W-:Y:S05]  /*73f0*/  VIADD R0, R51, 0x20 ;  /* 0x0000002033007836 */ /* 0x00cfea0000000000 */
[----:B------:R-:W-:Y:S04]  /*7400*/  SHF.R.U32.HI R0, RZ, 0x15, R0 ;  /* 0x00000015ff007819 */ /* 0x000fe80000011600 */
[----:B------:R-:W-:Y:S11]  /*7410*/  LOP3.LUT P0, RZ, R0, 0x3, R102, 0x48, !PT ;  /* 0x0000000300ff7812 */ /* 0x000ff60007804866 */
[----:B------:R-:W-:Y:S02]  /*7420*/  @!UPT UIADD3 URZ, UPT, UPT, URZ, URZ, URZ ;  /* 0x000000fffffff290 */ /* 0x000fe4000fffe0ff */
[----:B------:R-:W-:Y:S05]  /*7430*/  @!P0 BRA `(.L_x_131) ;  /* 0x0000000000408947 */ /* 0x000fea0003800000 */
[----:B------:R-:W2:Y:S01]  /*7440*/  LDCU.64 UR8, c[0x4][0x70] ;  /* 0x01000e00ff0877ac */ /* 0x000ea20008000a00 */
[----:B------:R-:W-:Y:S01]  /*7450*/  MOV R15, 0x0 ;  /* 0x00000000000f7802 */ /* 0x000fe20000000f00 */
[----:B------:R-:W-:Y:S02]  /*7460*/  HFMA2 R12, -RZ, RZ, 0, 5.9604644775390625e-08 ;  /* 0x00000001ff0c7431 */ /* 0x000fe400000001ff */
[----:B-1----:R-:W-:Y:S02]  /*7470*/  IMAD.MOV.U32 R8, RZ, RZ, 0x192 ;  /* 0x00000192ff087424 */ /* 0x002fe400078e00ff */
[----:B------:R-:W-:Y:S01]  /*7480*/  IMAD.MOV.U32 R13, RZ, RZ, RZ ;  /* 0x000000ffff0d7224 */ /* 0x000fe200078e00ff */
[----:B------:R-:W1:Y:S01]  /*7490*/  LDCU.64 UR6, c[0x4][0x78] ;  /* 0x01000f00ff0677ac */ /* 0x000e620008000a00 */
[----:B------:R-:W3:Y:S01]  /*74a0*/  LDC.64 R14, c[0x4][R15] ;  /* 0x010000000f0e7b82 */ /* 0x000ee20000000a00 */
[----:B------:R-:W5:Y:S01]  /*74b0*/  LDCU.64 UR4, c[0x4][0x10] ;  /* 0x01000200ff0477ac */ /* 0x000f620008000a00 */
[----:B--2---:R-:W-:Y:S01]  /*74c0*/  MOV R5, UR9 ;  /* 0x0000000900057c02 */ /* 0x004fe20008000f00 */
[----:B------:R-:W-:Y:S01]  /*74d0*/  IMAD.U32 R4, RZ, RZ, UR8 ;  /* 0x00000008ff047e24 */ /* 0x000fe2000f8e00ff */
[----:B-1----:R-:W-:Y:S01]  /*74e0*/  MOV R7, UR7 ;  /* 0x0000000700077c02 */ /* 0x002fe20008000f00 */
[----:B------:R-:W-:Y:S01]  /*74f0*/  IMAD.U32 R6, RZ, RZ, UR6 ;  /* 0x00000006ff067e24 */ /* 0x000fe2000f8e00ff */
[----:B-----5:R-:W-:Y:S01]  /*7500*/  MOV R11, UR5 ;  /* 0x00000005000b7c02 */ /* 0x020fe20008000f00 */
[----:B------:R-:W-:Y:S02]  /*7510*/  IMAD.U32 R10, RZ, RZ, UR4 ;  /* 0x00000004ff0a7e24 */ /* 0x000fe4000f8e00ff */
[----:B------:R-:W-:Y:S07]  /*7520*/  LEPC R20, `(.L_x_131) ;  /* 0x000000001014794e */ /* 0x000fee0000000000 */
[----:B---34-:R-:W-:Y:S05]  /*7530*/  CALL.ABS.NOINC R14 ;  /* 0x000000000e007343 */ /* 0x018fea0003c00000 */
.L_x_131:
[----:B------:R-:W-:Y:S01]  /*7540*/  ISETP.NE.AND P0, PT, R103, RZ, PT ;  /* 0x000000ff6700720c */ /* 0x000fe20003f05270 */
[----:B------:R-:W-:Y:S05]  /*7550*/  WARPSYNC.ALL ;  /* 0x0000000000007948 */ /* 0x000fea0003800000 */
[----:B------:R-:W-:Y:S01]  /*7560*/  R2UR UR4, R51 ;  /* 0x00000000330472ca */ /* 0x000fe200000e0000 */
[----:B------:R-:W-:Y:S01]  /*7570*/  USHF.L.U32 UR8, UR56, 0xd, URZ ;  /* 0x0000000d38087899 */ /* 0x000fe200080006ff */
[C---:B-1----:R-:W-:Y:S01]  /*7580*/  SHF.L.U32 R49, R56.reuse, 0x10, RZ ;  /* 0x0000001038317819 */ /* 0x042fe200000006ff */
[----:B------:R-:W-:Y:S01]  /*7590*/  BSSY.RECONVERGENT B0, `(.L_x_132) ;  /* 0x000008d000007945 */ /* 0x000fe20003800200 */
[----:B------:R-:W-:Y:S02]  /*75a0*/  LOP3.LUT R50, R56, 0xffff0000, RZ, 0xc0, !PT ;  /* 0xffff000038327812 */ /* 0x000fe400078ec0ff */
[C---:B------:R-:W-:Y:S02]  /*75b0*/  SHF.L.U32 R51, R57.reuse, 0x10, RZ ;  /* 0x0000001039337819 */ /* 0x040fe400000006ff */
[----:B------:R-:W-:Y:S02]  /*75c0*/  IADD3 R0, PT, PT, R110, UR8, RZ ;  /* 0x000000086e007c10 */ /* 0x000fe4000fffe0ff */
[----:B------:R-:W-:Y:S02]  /*75d0*/  LOP3.LUT R52, R57, 0xffff0000, RZ, 0xc0, !PT ;  /* 0xffff000039347812 */ /* 0x000fe400078ec0ff */
[-C--:B------:R-:W-:Y:S01]  /*75e0*/  IADD3 R117, PT, PT, R117, R0.reuse, RZ ;  /* 0x0000000075757210 */ /* 0x080fe20007ffe0ff */
[----:B------:R-:W1:Y:S01]  /*75f0*/  LDTM.x32 R4, tmem[UR4+0x20] ;  /* 0x00002004000479ee */ /* 0x000e6200082c0000 */
[----:B------:R-:W-:Y:S01]  /*7600*/  IADD3 R116, PT, PT, R116, R0, RZ ;  /* 0x0000000074747210 */ /* 0x000fe20007ffe0ff */
[----:B------:R-:W-:Y:S01]  /*7610*/  NOP ;  /* 0x0000000000007918 */ /* 0x000fe20000000000 */
[C---:B------:R-:W-:Y:S02]  /*7620*/  SHF.L.U32 R53, R58.reuse, 0x10, RZ ;  /* 0x000000103a357819 */ /* 0x040fe400000006ff */
[----:B------:R-:W-:Y:S02]  /*7630*/  LOP3.LUT R54, R58, 0xffff0000, RZ, 0xc0, !PT ;  /* 0xffff00003a367812 */ /* 0x000fe400078ec0ff */
[C---:B------:R-:W-:Y:S02]  /*7640*/  SHF.L.U32 R55, R59.reuse, 0x10, RZ ;  /* 0x000000103b377819 */ /* 0x040fe400000006ff */
[----:B------:R-:W-:Y:S02]  /*7650*/  LOP3.LUT R56, R59, 0xffff0000, RZ, 0xc0, !PT ;  /* 0xffff00003b387812 */ /* 0x000fe400078ec0ff */
[C---:B------:R-:W-:Y:S02]  /*7660*/  SHF.L.U32 R57, R64.reuse, 0x10, RZ ;  /* 0x0000001040397819 */ /* 0x040fe400000006ff */
[----:B------:R-:W-:Y:S02]  /*7670*/  LOP3.LUT R58, R64, 0xffff0000, RZ, 0xc0, !PT ;  /* 0xffff0000403a7812 */ /* 0x000fe400078ec0ff */
[C---:B------:R-:W-:Y:S02]  /*7680*/  SHF.L.U32 R59, R65.reuse, 0x10, RZ ;  /* 0x00000010413b7819 */ /* 0x040fe400000006ff */
[----:B------:R-:W-:Y:S02]  /*7690*/  LOP3.LUT R60, R65, 0xffff0000, RZ, 0xc0, !PT ;  /* 0xffff0000413c7812 */ /* 0x000fe400078ec0ff */
[C---:B----4-:R-:W-:Y:S02]  /*76a0*/  SHF.L.U32 R61, R66.reuse, 0x10, RZ ;  /* 0x00000010423d7819 */ /* 0x050fe400000006ff */
[----:B------:R-:W-:Y:S02]  /*76b0*/  LOP3.LUT R62, R66, 0xffff0000, RZ, 0xc0, !PT ;  /* 0xffff0000423e7812 */ /* 0x000fe400078ec0ff */
[----:B------:R-:W-:Y:S01]  /*76c0*/  SHF.L.U32 R63, R67, 0x10, RZ ;  /* 0x00000010433f7819 */ /* 0x000fe200000006ff */
[--C-:B-1----:R-:W-:Y:S01]  /*76d0*/  FFMA R4, R47, R4, R2.reuse ;  /* 0x000000042f047223 */ /* 0x102fe20000000002 */
[----:B------:R-:W-:Y:S01]  /*76e0*/  IADD3 R115, PT, PT, R115, 0x120, RZ ;  /* 0x0000012073737810 */ /* 0x000fe20007ffe0ff */
[--C-:B------:R-:W-:Y:S01]  /*76f0*/  FFMA R5, R47, R5, R2.reuse ;  /* 0x000000052f057223 */ /* 0x100fe20000000002 */
[----:B------:R-:W-:Y:S01]  /*7700*/  LOP3.LUT R64, R67, 0xffff0000, RZ, 0xc0, !PT ;  /* 0xffff000043407812 */ /* 0x000fe200078ec0ff */
[C-C-:B------:R-:W-:Y:S01]  /*7710*/  FFMA R6, R47.reuse, R6, R2.reuse ;  /* 0x000000062f067223 */ /* 0x140fe20000000002 */
[C---:B------:R-:W-:Y:S01]  /*7720*/  SHF.L.U32 R65, R72.reuse, 0x10, RZ ;  /* 0x0000001048417819 */ /* 0x040fe200000006ff */
[C-C-:B------:R-:W-:Y:S01]  /*7730*/  FFMA R7, R47.reuse, R7, R2.reuse ;  /* 0x000000072f077223 */ /* 0x140fe20000000002 */
[----:B------:R-:W-:Y:S01]  /*7740*/  LOP3.LUT R66, R72, 0xffff0000, RZ, 0xc0, !PT ;  /* 0xffff000048427812 */ /* 0x000fe200078ec0ff */
[--C-:B------:R-:W-:Y:S01]  /*7750*/  FFMA R8, R47, R8, R2.reuse ;  /* 0x000000082f087223 */ /* 0x100fe20000000002 */
[----:B------:R-:W-:Y:S01]  /*7760*/  SHF.L.U32 R67, R73, 0x10, RZ ;  /* 0x0000001049437819 */ /* 0x000fe200000006ff */
[--C-:B------:R-:W-:Y:S01]  /*7770*/  FFMA R9, R47, R9, R2.reuse ;  /* 0x000000092f097223 */ /* 0x100fe20000000002 */
[----:B------:R-:W-:Y:S01]  /*7780*/  LOP3.LUT R115, R115, 0xfefffff8, RZ, 0xc0, !PT ;  /* 0xfefffff873737812 */ /* 0x000fe200078ec0ff */
[--C-:B------:R-:W-:Y:S01]  /*7790*/  FFMA R10, R47, R10, R2.reuse ;  /* 0x0000000a2f0a7223 */ /* 0x100fe20000000002 */
[----:B------:R-:W-:Y:S01]  /*77a0*/  LOP3.LUT R68, R73, 0xffff0000, RZ, 0xc0, !PT ;  /* 0xffff000049447812 */ /* 0x000fe200078ec0ff */
[C-C-:B------:R-:W-:Y:S01]  /*77b0*/  FFMA R11, R47.reuse, R11, R2.reuse ;  /* 0x0000000b2f0b7223 */ /* 0x140fe20000000002 */
[C---:B------:R-:W-:Y:S01]  /*77c0*/  SHF.L.U32 R69, R74.reuse, 0x10, RZ ;  /* 0x000000104a457819 */ /* 0x040fe200000006ff */
[----:B------:R1:W-:Y:S01]  /*77d0*/  SYNCS.ARRIVE.TRANS64.RED.A1T0 RZ, [R115+URZ], RZ ;  /* 0x000000ff73ff79a7 */ /* 0x0003e200081004ff */
[C-C-:B------:R-:W-:Y:S01]  /*77e0*/  FFMA R0, R47.reuse, R12, R2.reuse ;  /* 0x0000000c2f007223 */ /* 0x140fe20000000002 */
[----:B------:R-:W-:Y:S01]  /*77f0*/  LOP3.LUT R70, R74, 0xffff0000, RZ, 0xc0, !PT ;  /* 0xffff00004a467812 */ /* 0x000fe200078ec0ff */
[C-C-:B------:R-:W-:Y:S01]  /*7800*/  FFMA R3, R47.reuse, R13, R2.reuse ;  /* 0x0000000d2f037223 */ /* 0x140fe20000000002 */
[--C-:B------:R-:W-:Y:S01]  /*7810*/  FFMA R14, R47, R14, R2.reuse ;  /* 0x0000000e2f0e7223 */ /* 0x100fe20000000002 */
[----:B------:R-:W-:Y:S01]  /*7820*/  SHF.L.U32 R71, R75, 0x10, RZ ;  /* 0x000000104b477819 */ /* 0x000fe200000006ff */
[C-C-:B------:R-:W-:Y:S01]  /*7830*/  FFMA R15, R47.reuse, R15, R2.reuse ;  /* 0x0000000f2f0f7223 */ /* 0x140fe20000000002 */
[--C-:B------:R-:W-:Y:S01]  /*7840*/  FFMA R12, R47, R16, R2.reuse ;  /* 0x000000102f0c7223 */ /* 0x100fe20000000002 */
[----:B------:R-:W-:Y:S01]  /*7850*/  LOP3.LUT R72, R75, 0xffff0000, RZ, 0xc0, !PT ;  /* 0xffff00004b487812 */ /* 0x000fe200078ec0ff */
[C-C-:B------:R-:W-:Y:S01]  /*7860*/  FFMA R13, R47.reuse, R17, R2.reuse ;  /* 0x000000112f0d7223 */ /* 0x140fe20000000002 */
[C-C-:B------:R-:W-:Y:S01]  /*7870*/  FFMA R18, R47.reuse, R18, R2.reuse ;  /* 0x000000122f127223 */ /* 0x140fe20000000002 */
[C---:B------:R-:W-:Y:S01]  /*7880*/  SHF.L.U32 R73, R80.reuse, 0x10, RZ ;  /* 0x0000001050497819 */ /* 0x040fe200000006ff */
[C-C-:B------:R-:W-:Y:S01]  /*7890*/  FFMA R19, R47.reuse, R19, R2.reuse ;  /* 0x000000132f137223 */ /* 0x140fe20000000002 */
[C-C-:B------:R-:W-:Y:S01]  /*78a0*/  FFMA R16, R47.reuse, R20, R2.reuse ;  /* 0x000000142f107223 */ /* 0x140fe20000000002 */
[----:B------:R-:W-:Y:S01]  /*78b0*/  LOP3.LUT R74, R80, 0xffff0000, RZ, 0xc0, !PT ;  /* 0xffff0000504a7812 */ /* 0x000fe200078ec0ff */
[C-C-:B------:R-:W-:Y:S01]  /*78c0*/  FFMA R17, R47.reuse, R21, R2.reuse ;  /* 0x000000152f117223 */ /* 0x140fe20000000002 */
[--C-:B------:R-:W-:Y:S01]  /*78d0*/  FFMA R22, R47, R22, R2.reuse ;  /* 0x000000162f167223 */ /* 0x100fe20000000002 */
[----:B------:R-:W-:Y:S01]  /*78e0*/  SHF.L.U32 R75, R81, 0x10, RZ ;  /* 0x00000010514b7819 */ /* 0x000fe200000006ff */
        /* <DEDUP_REMOVED lines=12> */
[----:B------:R-:W-:Y:S01]  /*79b0*/  FFMA R2, R47, R35, R2 ;  /* 0x000000232f027223 */ /* 0x000fe20000000002 */
[C---:B------:R-:W-:Y:S01]  /*79c0*/  FFMA R4, R48.reuse, R49, R4 ;  /* 0x0000003130047223 */ /* 0x040fe20000000004 */
        /* <DEDUP_REMOVED lines=9> */
[----:B------:R-:W-:Y:S01]  /*7a60*/  F2FP.RELU.BF16.F32.PACK_AB R4, R5, R4 ;  /* 0x000000040504723e */ /* 0x000fe200000018ff */
[C---:B------:R-:W-:Y:S01]  /*7a70*/  FFMA R14, R48.reuse, R59, R14 ;  /* 0x0000003b300e7223 */ /* 0x040fe2000000000e */
[----:B------:R-:W-:Y:S01]  /*7a80*/  F2FP.RELU.BF16.F32.PACK_AB R5, R7, R6 ;  /* 0x000000060705723e */ /* 0x000fe200000018ff */
[C---:B------:R-:W-:Y:S01]  /*7a90*/  FFMA R15, R48.reuse, R60, R15 ;  /* 0x0000003c300f7223 */ /* 0x040fe2000000000f */
[----:B------:R-:W-:Y:S01]  /*7aa0*/  F2FP.RELU.BF16.F32.PACK_AB R6, R9, R8 ;  /* 0x000000080906723e */ /* 0x000fe200000018ff */
[C---:B------:R-:W-:Y:S01]  /*7ab0*/  FFMA R12, R48.reuse, R61, R12 ;  /* 0x0000003d300c7223 */ /* 0x040fe2000000000c */
[----:B------:R-:W-:Y:S01]  /*7ac0*/  F2FP.RELU.BF16.F32.PACK_AB R7, R11, R10 ;  /* 0x0000000a0b07723e */ /* 0x000fe200000018ff */
[C---:B------:R-:W-:Y:S01]  /*7ad0*/  FFMA R13, R48.reuse, R62, R13 ;  /* 0x0000003e300d7223 */ /* 0x040fe2000000000d */
[C---:B------:R-:W-:Y:S01]  /*7ae0*/  FFMA R18, R48.reuse, R63, R18 ;  /* 0x0000003f30127223 */ /* 0x040fe20000000012 */
[C---:B------:R-:W-:Y:S01]  /*7af0*/  FFMA R19, R48.reuse, R64, R19 ;  /* 0x0000004030137223 */ /* 0x040fe20000000013 */
[C---:B------:R-:W-:Y:S01]  /*7b00*/  FFMA R16, R48.reuse, R65, R16 ;  /* 0x0000004130107223 */ /* 0x040fe20000000010 */
[----:B------:R1:W-:Y:S01]  /*7b10*/  STS.128 [R110+UR8], R4 ;  /* 0x000000046e007988 */ /* 0x0003e20008000c08 */
        /* <DEDUP_REMOVED lines=11> */
[----:B------:R-:W-:Y:S01]  /*7bd0*/  LOP3.LUT R76, R81, 0xffff0000, RZ, 0xc0, !PT ;  /* 0xffff0000514c7812 */ /* 0x000fe200078ec0ff */
[----:B------:R-:W-:Y:S01]  /*7be0*/  FFMA R24, R48, R73, R24 ;  /* 0x0000004930187223 */ /* 0x000fe20000000018 */
        /* <DEDUP_REMOVED lines=15> */
[----:B------:R-:W-:Y:S01]  /*7ce0*/  FFMA R2, R48, R80, R2 ;  /* 0x0000005030027223 */ /* 0x000fe20000000002 */
[----:B------:R-:W-:Y:S02]  /*7cf0*/  F2FP.RELU.BF16.F32.PACK_AB R24, R25, R24 ;  /* 0x000000181918723e */ /* 0x000fe400000018ff */
[----:B------:R-:W-:Y:S01]  /*7d00*/  F2FP.RELU.BF16.F32.PACK_AB R25, R31, R30 ;  /* 0x0000001e1f19723e */ /* 0x000fe200000018ff */
[----:B------:R1:W-:Y:S01]  /*7d10*/  STS.128 [R116+0x20], R16 ;  /* 0x0000201074007388 */ /* 0x0003e20000000c00 */
[----:B------:R-:W-:Y:S02]  /*7d20*/  F2FP.RELU.BF16.F32.PACK_AB R26, R29, R28 ;  /* 0x0000001c1d1a723e */ /* 0x000fe400000018ff */
[----:B------:R-:W-:Y:S02]  /*7d30*/  F2FP.RELU.BF16.F32.PACK_AB R27, R2, R34 ;  /* 0x00000022021b723e */ /* 0x000fe400000018ff */
[----:B------:R-:W-:Y:S05]  /*7d40*/  IADD3 R0, PT, PT, R109, R117, RZ ;  /* 0x000000756d007210 */ /* 0x000fea0007ffe0ff */
        /* <DEDUP_REMOVED lines=9> */
[----:B------:R-:W-:Y:S02]  /*7de0*/  UIADD3 UR10, UP0, UPT, UR54, 0x680, URZ ;  /* 0x00000680360a7890 */ /* 0x000fe4000ff1e0ff */
[----:B------:R-:W-:Y:S02]  /*7df0*/  UIADD3 UR5, UPT, UPT, UR41, 0x20, URZ ;  /* 0x0000002029057890 */ /* 0x000fe4000fffe0ff */
[----:B------:R-:W-:Y:S02]  /*7e00*/  UIADD3 UR4, UPT, UPT, UR47, 0x200, UR8 ;  /* 0x000002002f047890 */ /* 0x000fe4000fffe008 */
[----:B------:R-:W-:Y:S01]  /*7e10*/  UIADD3.X UR11, UPT, UPT, URZ, UR55, URZ, UP0, !UPT ;  /* 0x00000037ff0b7290 */ /* 0x000fe200087fe4ff */
[----:B------:R-:W-:Y:S01]  /*7e20*/  UMOV UR6, UR42 ;  /* 0x0000002a00067c82 */ /* 0x000fe20008000000 */
[----:B------:R-:W-:Y:S07]  /*7e30*/  UMOV UR7, UR36 ;  /* 0x0000002400077c82 */ /* 0x000fee0008000000 */
[----:B------:R2:W-:Y:S02]  /*7e40*/  UTMASTG.3D [UR4], [UR10] ;  /* 0x000000040a0073b5 */ /* 0x0005e40008010000 */
[----:B--2---:R0:W-:Y:S02]  /*7e50*/  UTMACMDFLUSH ;  /* 0x00000000000079b7 */ /* 0x0041e40000000000 */
.L_x_133:
[----:B------:R-:W-:Y:S05]  /*7e60*/  BSYNC.RECONVERGENT B0 ;  /* 0x0000000000007941 */ /* 0x000fea0003800200 */
.L_x_132:
[----:B------:R-:W-:Y:S01]  /*7e70*/  UIADD3 UR56, UPT, UPT, UR56, 0x1, URZ ;  /* 0x0000000138387890 */ /* 0x000fe2000fffe0ff */
[----:B------:R-:W-:Y:S03]  /*7e80*/  BSSY.RECONVERGENT B0, `(.L_x_134) ;  /* 0x0000008000007945 */ /* 0x000fe60003800200 */
[----:B------:R-:W-:Y:S04]  /*7e90*/  UISETP.NE.AND UP0, UPT, UR56, 0x3, UPT ;  /* 0x000000033800788c */ /* 0x000fe8000bf05270 */
[----:B------:R-:W-:Y:S02]  /*7ea0*/  UISETP.EQ.XOR UP1, UPT, UR43, 0x3, !UP0 ;  /* 0x000000032b00788c */ /* 0x000fe4000c722a70 */
[----:B------:R-:W-:Y:S02]  /*7eb0*/  USEL UR57, UR56, URZ, UP0 ;  /* 0x000000ff38397287 */ /* 0x000fe40008000000 */
[----:B------:R-:W-:Y:S04]  /*7ec0*/  USEL UR4, URZ, 0x1, !UP1 ;  /* 0x00000001ff047887 */ /* 0x000fe8000c800000 */
[----:B------:R-:W-:Y:S01]  /*7ed0*/  ULOP3.LUT UR52, UR52, UR4, URZ, 0x3c, !UPT ;  /* 0x0000000434347292 */ /* 0x000fe2000f8e3cff */
[----:B------:R-:W-:Y:S11]  /*7ee0*/  @P0 BRA `(.L_x_135) ;  /* 0x0000000000040947 */ /* 0x000ff60003800000 */
[----:B------:R-:W-:Y:S04]  /*7ef0*/  DEPBAR.LE SB0, 0x1 ;  /* 0x000080400000791a */ /* 0x000fe80000000000 */
.L_x_135:
[----:B------:R-:W-:Y:S05]  /*7f00*/  BSYNC.RECONVERGENT B0 ;  /* 0x0000000000007941 */ /* 0x000fea0003800200 */
.L_x_134:
[----:B------:R-:W-:Y:S01]  /*7f10*/  BAR.SYNC.DEFER_BLOCKING 0x1, 0x80 ;  /* 0x0042000000007b1d */ /* 0x000fe20000010000 */
[----:B------:R-:W-:Y:S01]  /*7f20*/  UISETP.NE.AND UP0, UPT, UR51, -0x2, UPT ;  /* 0xfffffffe3300788c */ /* 0x000fe2000bf05270 */
[----:B------:R-:W-:Y:S08]  /*7f30*/  IADD3 R85, PT, PT, R85, 0x1, RZ ;  /* 0x0000000155557810 */ /* 0x000ff00007ffe0ff */
[----:B------:R-:W-:Y:S05]  /*7f40*/  BRA.U !UP0, `(.L_x_136) ;  /* 0x0000000108287547 */ /* 0x000fea000b800000 */
[----:B------:R-:W-:Y:S01]  /*7f50*/  ISETP.NE.AND P0, PT, R113, RZ, PT ;  /* 0x000000ff7100720c */ /* 0x000fe20003f05270 */
[----:B------:R-:W-:Y:S01]  /*7f60*/  IMAD.U32 R2, RZ, RZ, UR50 ;  /* 0x00000032ff027e24 */ /* 0x000fe2000f8e00ff */
[----:B------:R-:W-:Y:S01]  /*7f70*/  UIADD3 UR50, UPT, UPT, UR50, 0x1, URZ ;  /* 0x0000000132327890 */ /* 0x000fe2000fffe0ff */
[----:B-1----:R-:W-:Y:S03]  /*7f80*/  IMAD.U32 R0, RZ, RZ, UR46 ;  /* 0x0000002eff007e24 */ /* 0x002fe6000f8e00ff */
[----:B------:R-:W-:Y:S04]  /*7f90*/  UISETP.NE.AND UP0, UPT, UR50, 0x3, UPT ;  /* 0x000000033200788c */ /* 0x000fe8000bf05270 */
[----:B------:R-:W-:Y:S03]  /*7fa0*/  USEL UR50, UR50, URZ, UP0 ;  /* 0x000000ff32327287 */ /* 0x000fe60008000000 */
[----:B------:R-:W-:Y:S05]  /*7fb0*/  @!P0 LEA R2, R2, UR47, 0x3 ;  /* 0x0000002f02028c11 */ /* 0x000fea000f8e18ff */
[----:B------:R-:W-:Y:S05]  /*7fc0*/  @!P0 VIADD R2, R2, 0xb8 ;  /* 0x000000b802028836 */ /* 0x000fea0000000000 */
[----:B------:R-:W-:Y:S04]  /*7fd0*/  @!P0 PRMT R0, R0, 0x654, R2 ;  /* 0x0000065400008816 */ /* 0x000fe80000000002 */
[----:B------:R2:W-:Y:S03]  /*7fe0*/  @!P0 SYNCS.ARRIVE.TRANS64.RED.A1T0 RZ, [R0+URZ], RZ ;  /* 0x000000ff00ff89a7 */ /* 0x0005e600081004ff */
.L_x_136:
[----:B------:R-:W-:Y:S01]  /*7ff0*/  ISETP.NE.AND P2, PT, R111, RZ, PT ;  /* 0x000000ff6f00720c */ /* 0x000fe20003f45270 */
[----:B------:R-:W-:Y:S01]  /*8000*/  UIADD3 UR51, UPT, UPT, UR51, 0x2, URZ ;  /* 0x0000000233337890 */ /* 0x000fe2000fffe0ff */
[----:B------:R-:W-:Y:S01]  /*8010*/  ISETP.NE.AND P0, PT, R112, 0x2, PT ;  /* 0x000000027000780c */ /* 0x000fe20003f05270 */
[----:B-1----:R-:W-:Y:S01]  /*8020*/  IMAD.IADD R4, R44, 0x1, R96 ;  /* 0x000000012c047824 */ /* 0x002fe200078e0260 */
[----:B------:R-:W-:Y:S01]  /*8030*/  ISETP.NE.AND P1, PT, R85, 0x4, PT ;  /* 0x000000045500780c */ /* 0x000fe20003f25270 */
[----:B------:R-:W-:Y:S01]  /*8040*/  IMAD.IADD R3, R45, 0x1, R97 ;  /* 0x000000012d037824 */ /* 0x000fe200078e0261 */
[----:B------:R-:W-:Y:S02]  /*8050*/  SEL R2, RZ, 0x1, P0 ;  /* 0x00000001ff027807 */ /* 0x000fe40000000000 */
[----:B--2---:R-:W-:Y:S02]  /*8060*/  SEL R0, RZ, 0x1, P1 ;  /* 0x00000001ff007807 */ /* 0x004fe40000800000 */
[----:B------:R-:W-:Y:S02]  /*8070*/  LOP3.LUT R107, R107, R2, RZ, 0x3c, !PT ;  /* 0x000000026b6b7212 */ /* 0x000fe400078e3cff */
[----:B------:R-:W-:Y:S02]  /*8080*/  LOP3.LUT R108, R108, R0, RZ, 0x3c, !PT ;  /* 0x000000006c6c7212 */ /* 0x000fe400078e3cff */
[----:B------:R-:W-:Y:S02]  /*8090*/  @P2 R2UR UR36, R106 ;  /* 0x000000006a2422ca */ /* 0x000fe400000e0000 */
[----:B------:R-:W-:Y:S02]  /*80a0*/  SEL R112, R112, RZ, P0 ;  /* 0x000000ff70707207 */ /* 0x000fe40000000000 */
[----:B------:R-:W-:Y:S01]  /*80b0*/  SEL R85, R85, RZ, P1 ;  /* 0x000000ff55557207 */ /* 0x000fe20000800000 */
[----:B------:R-:W-:Y:S10]  /*80c0*/  @P2 BRA `(.L_x_137) ;  /* 0xffffffd400902947 */ /* 0x000ff4000383ffff */
[----:B------:R-:W1:Y:S01]  /*80d0*/  LDCU.64 UR6, c[0x0][0x888] ;  /* 0x00011100ff0677ac */ /* 0x000e620008000a00 */
[----:B------:R-:W2:Y:S01]  /*80e0*/  LDCU.64 UR4, c[0x0][0x890] ;  /* 0x00011200ff0477ac */ /* 0x000ea20008000a00 */
[----:B-1----:R-:W-:Y:S02]  /*80f0*/  ISETP.NE.U32.AND P2, PT, RZ, UR6, PT ;  /* 0x00000006ff007c0c */ /* 0x002fe4000bf45070 */
[----:B--2---:R-:W-:Y:S02]  /*8100*/  ISETP.NE.U32.AND P1, PT, RZ, UR4, PT ;  /* 0x00000004ff007c0c */ /* 0x004fe4000bf25070 */
[----:B------:R-:W-:Y:S02]  /*8110*/  ISETP.NE.AND.EX P2, PT, RZ, UR7, PT, P2 ;  /* 0x00000007ff007c0c */ /* 0x000fe4000bf45320 */
[----:B------:R-:W-:-:S13]  /*8120*/  ISETP.NE.AND.EX P0, PT, RZ, UR5, PT, P1 ;  /* 0x00000005ff007c0c */ /* 0x000fda000bf05310 */
[----:B------:R-:W-:Y:S05]  /*8130*/  @P2 BRA P0, `(.L_x_138) ;  /* 0x00000000003c2947 */ /* 0x000fea0000000000 */
[----:B------:R-:W-:-:S13]  /*8140*/  ISETP.NE.AND.EX P1, PT, RZ, UR5, PT, P1 ;  /* 0x00000005ff007c0c */ /* 0x000fda000bf25310 */
[----:B------:R-:W-:Y:S05]  /*8150*/  @P1 BRA `(.L_x_139) ;  /* 0x00000000000c1947 */ /* 0x000fea0003800000 */
[----:B------:R-:W-:-:S13]  /*8160*/  FSETP.NEU.AND P0, PT, R48, RZ, PT ;  /* 0x000000ff3000720b */ /* 0x000fda0003f0d000 */
[----:B------:R-:W-:Y:S05]  /*8170*/  @!P0 EXIT ;  /* 0x000000000000894d */ /* 0x000fea0003800000 */
[----:B------:R-:W-:Y:S05]  /*8180*/  BRA `(.L_x_138) ;  /* 0x0000000000287947 */ /* 0x000fea0003800000 */
.L_x_139:
[----:B------:R-:W-:Y:S01]  /*8190*/  ISETP.NE.AND P0, PT, R114, RZ, PT ;  /* 0x000000ff7200720c */ /* 0x000fe20003f05270 */
[----:B------:R-:W-:-:S12]  /*81a0*/  BSSY.RECONVERGENT B0, `(.L_x_138) ;  /* 0x0000008000007945 */ /* 0x000fd80003800200 */
[----:B------:R-:W-:Y:S05]  /*81b0*/  @P0 BRA `(.L_x_140) ;  /* 0x0000000000100947 */ /* 0x000fea0003800000 */
[----:B------:R-:W-:-:S04]  /*81c0*/  ISETP.NE.U32.AND P0, PT, RZ, UR6, PT ;  /* 0x00000006ff007c0c */ /* 0x000fc8000bf05070 */
[----:B------:R-:W-:-:S13]  /*81d0*/  ISETP.NE.AND.EX P0, PT, RZ, UR7, PT, P0 ;  /* 0x00000007ff007c0c */ /* 0x000fda000bf05300 */
[----:B------:R-:W-:Y:S05]  /*81e0*/  @!P0 EXIT ;  /* 0x000000000000894d */ /* 0x000fea0003800000 */
[----:B------:R-:W-:Y:S05]  /*81f0*/  BRA `(.L_x_141) ;  /* 0x0000000000087947 */ /* 0x000fea0003800000 */
.L_x_140:
[----:B------:R-:W-:-:S13]  /*8200*/  FSETP.NEU.AND P0, PT, R48, RZ, PT ;  /* 0x000000ff3000720b */ /* 0x000fda0003f0d000 */
[----:B------:R-:W-:Y:S05]  /*8210*/  @!P0 EXIT ;  /* 0x000000000000894d */ /* 0x000fea0003800000 */
.L_x_141:
[----:B------:R-:W-:Y:S05]  /*8220*/  BSYNC.RECONVERGENT B0 ;  /* 0x0000000000007941 */ /* 0x000fea0003800200 */
.L_x_138:
[----:B------:R-:W-:Y:S01]  /*8230*/  ULEA UR4, UR50, UR47, 0x3 ;  /* 0x0000002f32047291 */ /* 0x000fe2000f8e18ff */
[----:B------:R-:W-:-:S04]  /*8240*/  DEPBAR.LE SB0, 0x0 ;  /* 0x000080000000791a */ /* 0x000fc80000000000 */
[----:B------:R-:W-:-:S04]  /*8250*/  UIADD3 UR4, UPT, UPT, UR4, 0xb8, URZ ;  /* 0x000000b804047890 */ /* 0x000fc8000fffe0ff */
[----:B------:R-:W-:-:S09]  /*8260*/  UPRMT UR4, UR46, 0x654, UR4 ;  /* 0x000006542e047896 */ /* 0x000fd20008000004 */
[----:B------:R-:W-:Y:S01]  /*8270*/  SYNCS.ARRIVE.TRANS64.RED.A1T0 RZ, [UR4], RZ ;  /* 0x000000ffffff79a7 */ /* 0x000fe20008100404 */
[----:B------:R-:W-:Y:S05]  /*8280*/  EXIT ;  /* 0x000000000000794d */ /* 0x000fea0003800000 */
.L_x_25:
[----:B--2---:R2:W4:Y:S02]  /*8290*/  SYNCS.PHASECHK.TRANS64.TRYWAIT P0, [R2+URZ+0x150], R5 ;  /* 0x00015005020075a7 */ /* 0x00452400080011ff */
[----:B----4-:R-:W-:Y:S05]  /*82a0*/  @!P0 NANOSLEEP.SYNCS 0x989680 ;  /* 0x009896800000895d */ /* 0x010fea0003900000 */
[----:B------:R-:W4:Y:S02]  /*82b0*/  @!P0 SYNCS.PHASECHK.TRANS64 P0, [R2+URZ+0x150], R5 ;  /* 0x00015005020085a7 */ /* 0x000f2400080010ff */
[----:B----4-:R-:W-:Y:S05]  /*82c0*/  @!P0 BRA `(.L_x_25) ;  /* 0xfffffffc00f08947 */ /* 0x010fea000383ffff */
[----:B------:R-:W-:Y:S05]  /*82d0*/  BRA `(.L_x_142) ;  /* 0xffffff9400707947 */ /* 0x000fea000383ffff */
.L_x_28:
[----:B------:R-:W-:-:S07]  /*82e0*/  MOV R2, UR33 ;  /* 0x0000002100027c02 */ /* 0x000fce0008000f00 */
.L_x_143:
[----:B-1----:R1:W2:Y:S02]  /*82f0*/  SYNCS.PHASECHK.TRANS64.TRYWAIT P0, [R2+URZ+0x50], R4 ;  /* 0x00005004020075a7 */ /* 0x0022a400080011ff */
[----:B--2---:R-:W-:Y:S05]  /*8300*/  @!P0 NANOSLEEP.SYNCS 0x989680 ;  /* 0x009896800000895d */ /* 0x004fea0003900000 */
[----:B------:R-:W2:Y:S02]  /*8310*/  @!P0 SYNCS.PHASECHK.TRANS64 P0, [R2+URZ+0x50], R4 ;  /* 0x00005004020085a7 */ /* 0x000ea400080010ff */
[----:B--2---:R-:W-:Y:S05]  /*8320*/  @!P0 BRA `(.L_x_143) ;  /* 0xfffffffc00f08947 */ /* 0x004fea000383ffff */
[----:B------:R-:W-:Y:S05]  /*8330*/  BRA `(.L_x_27) ;  /* 0xffffff9400d87947 */ /* 0x000fea000383ffff */
.L_x_35:
[----:B-1----:R-:W-:-:S07]  /*8340*/  MOV R2, UR17 ;  /* 0x0000001100027c02 */ /* 0x002fce0008000f00 */
.L_x_144:
[----:B-1----:R1:W2:Y:S02]  /*8350*/  SYNCS.PHASECHK.TRANS64.TRYWAIT P0, [R2+URZ+0x50], R4 ;  /* 0x00005004020075a7 */ /* 0x0022a400080011ff */
[----:B--2---:R-:W-:Y:S05]  /*8360*/  @!P0 NANOSLEEP.SYNCS 0x989680 ;  /* 0x009896800000895d */ /* 0x004fea0003900000 */
[----:B------:R-:W2:Y:S02]  /*8370*/  @!P0 SYNCS.PHASECHK.TRANS64 P0, [R2+URZ+0x50], R4 ;  /* 0x00005004020085a7 */ /* 0x000ea400080010ff */
[----:B--2---:R-:W-:Y:S05]  /*8380*/  @!P0 BRA `(.L_x_144) ;  /* 0xfffffffc00f08947 */ /* 0x004fea000383ffff */
[----:B------:R-:W-:Y:S05]  /*8390*/  BRA `(.L_x_34) ;  /* 0xffffff9800987947 */ /* 0x000fea000383ffff */
.L_x_40:
[----:B-1----:R1:W2:Y:S02]  /*83a0*/  SYNCS.PHASECHK.TRANS64.TRYWAIT P0, [R2+URZ+0xe0], R3 ;  /* 0x0000e003020075a7 */ /* 0x0022a400080011ff */
[----:B--2---:R-:W-:Y:S05]  /*83b0*/  @!P0 NANOSLEEP.SYNCS 0x989680 ;  /* 0x009896800000895d */ /* 0x004fea0003900000 */
[----:B------:R-:W2:Y:S02]  /*83c0*/  @!P0 SYNCS.PHASECHK.TRANS64 P0, [R2+URZ+0xe0], R3 ;  /* 0x0000e003020085a7 */ /* 0x000ea400080010ff */
[----:B--2---:R-:W-:Y:S05]  /*83d0*/  @!P0 BRA `(.L_x_40) ;  /* 0xfffffffc00f08947 */ /* 0x004fea000383ffff */
[----:B------:R-:W-:Y:S05]  /*83e0*/  BRA `(.L_x_145) ;  /* 0xffffff9c003c7947 */ /* 0x000fea000383ffff */
.L_x_44:
[----:B---3--:R-:W-:-:S07]  /*83f0*/  MOV R0, UR5 ;  /* 0x0000000500007c02 */ /* 0x008fce0008000f00 */
.L_x_146:
[----:B-1----:R1:W2:Y:S02]  /*8400*/  SYNCS.PHASECHK.TRANS64.TRYWAIT P0, [R0+URZ], R2 ;  /* 0x00000002000075a7 */ /* 0x0022a400080011ff */
[----:B--2---:R-:W-:Y:S05]  /*8410*/  @!P0 NANOSLEEP.SYNCS 0x989680 ;  /* 0x009896800000895d */ /* 0x004fea0003900000 */
[----:B------:R-:W2:Y:S02]  /*8420*/  @!P0 SYNCS.PHASECHK.TRANS64 P0, [R0+URZ], R2 ;  /* 0x00000002000085a7 */ /* 0x000ea400080010ff */
[----:B--2---:R-:W-:Y:S05]  /*8430*/  @!P0 BRA `(.L_x_146) ;  /* 0xfffffffc00f08947 */ /* 0x004fea000383ffff */
[----:B------:R-:W-:Y:S05]  /*8440*/  BRA `(.L_x_147) ;  /* 0xffffffa000ac7947 */ /* 0x000fea000383ffff */
.L_x_45:
[----:B---3--:R-:W-:-:S07]  /*8450*/  MOV R0, UR5 ;  /* 0x0000000500007c02 */ /* 0x008fce0008000f00 */
.L_x_148:
[----:B-1----:R1:W2:Y:S02]  /*8460*/  SYNCS.PHASECHK.TRANS64.TRYWAIT P0, [R0+URZ], R3 ;  /* 0x00000003000075a7 */ /* 0x0022a400080011ff */
[----:B--2---:R-:W-:Y:S05]  /*8470*/  @!P0 NANOSLEEP.SYNCS 0x989680 ;  /* 0x009896800000895d */ /* 0x004fea0003900000 */
[----:B------:R-:W2:Y:S02]  /*8480*/  @!P0 SYNCS.PHASECHK.TRANS64 P0, [R0+URZ], R3 ;  /* 0x00000003000085a7 */ /* 0x000ea400080010ff */
[----:B--2---:R-:W-:Y:S05]  /*8490*/  @!P0 BRA `(.L_x_148) ;  /* 0xfffffffc00f08947 */ /* 0x004fea000383ffff */
[----:B------:R-:W-:Y:S05]  /*84a0*/  BRA `(.L_x_149) ;  /* 0xffffffa000b87947 */ /* 0x000fea000383ffff */
.L_x_46:
[----:B---3--:R-:W-:-:S07]  /*84b0*/  MOV R0, UR5 ;  /* 0x0000000500007c02 */ /* 0x008fce0008000f00 */
.L_x_150:
[----:B-1----:R1:W2:Y:S02]  /*84c0*/  SYNCS.PHASECHK.TRANS64.TRYWAIT P0, [R0+URZ], R3 ;  /* 0x00000003000075a7 */ /* 0x0022a400080011ff */
[----:B--2---:R-:W-:Y:S05]  /*84d0*/  @!P0 NANOSLEEP.SYNCS 0x989680 ;  /* 0x009896800000895d */ /* 0x004fea0003900000 */
[----:B------:R-:W2:Y:S02]  /*84e0*/  @!P0 SYNCS.PHASECHK.TRANS64 P0, [R0+URZ], R3 ;  /* 0x00000003000085a7 */ /* 0x000ea400080010ff */
[----:B--2---:R-:W-:Y:S05]  /*84f0*/  @!P0 BRA `(.L_x_150) ;  /* 0xfffffffc00f08947 */ /* 0x004fea000383ffff */
[----:B------:R-:W-:Y:S05]  /*8500*/  BRA `(.L_x_151) ;  /* 0xffffffa000c47947 */ /* 0x000fea000383ffff */
.L_x_47:
[----:B---3--:R-:W-:-:S07]  /*8510*/  MOV R0, UR5 ;  /* 0x0000000500007c02 */ /* 0x008fce0008000f00 */
.L_x_152:
[----:B-1----:R1:W2:Y:S02]  /*8520*/  SYNCS.PHASECHK.TRANS64.TRYWAIT P0, [R0+URZ], R3 ;  /* 0x00000003000075a7 */ /* 0x0022a400080011ff */
[----:B--2---:R-:W-:Y:S05]  /*8530*/  @!P0 NANOSLEEP.SYNCS 0x989680 ;  /* 0x009896800000895d */ /* 0x004fea0003900000 */
[----:B------:R-:W2:Y:S02]  /*8540*/  @!P0 SYNCS.PHASECHK.TRANS64 P0, [R0+URZ], R3 ;  /* 0x00000003000085a7 */ /* 0x000ea400080010ff */
[----:B--2---:R-:W-:Y:S05]  /*8550*/  @!P0 BRA `(.L_x_152) ;  /* 0xfffffffc00f08947 */ /* 0x004fea000383ffff */
[----:B------:R-:W-:Y:S05]  /*8560*/  BRA `(.L_x_153) ;  /* 0xffffffa000d07947 */ /* 0x000fea000383ffff */
.L_x_48:
[----:B---3--:R-:W-:-:S07]  /*8570*/  MOV R0, UR5 ;  /* 0x0000000500007c02 */ /* 0x008fce0008000f00 */
.L_x_154:
[----:B-1----:R1:W2:Y:S02]  /*8580*/  SYNCS.PHASECHK.TRANS64.TRYWAIT P0, [R0+URZ], R3 ;  /* 0x00000003000075a7 */ /* 0x0022a400080011ff */
[----:B--2---:R-:W-:Y:S05]  /*8590*/  @!P0 NANOSLEEP.SYNCS 0x989680 ;  /* 0x009896800000895d */ /* 0x004fea0003900000 */
[----:B------:R-:W2:Y:S02]  /*85a0*/  @!P0 SYNCS.PHASECHK.TRANS64 P0, [R0+URZ], R3 ;  /* 0x00000003000085a7 */ /* 0x000ea400080010ff */
[----:B--2---:R-:W-:Y:S05]  /*85b0*/  @!P0 BRA `(.L_x_154) ;  /* 0xfffffffc00f08947 */ /* 0x004fea000383ffff */
[----:B------:R-:W-:Y:S05]  /*85c0*/  BRA `(.L_x_155) ;  /* 0xffffffa000dc7947 */ /* 0x000fea000383ffff */
.L_x_49:
[----:B---3--:R-:W-:-:S07]  /*85d0*/  MOV R0, UR5 ;  /* 0x0000000500007c02 */ /* 0x008fce0008000f00 */
.L_x_156:
[----:B-1----:R1:W2:Y:S02]  /*85e0*/  SYNCS.PHASECHK.TRANS64.TRYWAIT P0, [R0+URZ], R3 ;  /* 0x00000003000075a7 */ /* 0x0022a400080011ff */
[----:B--2---:R-:W-:Y:S05]  /*85f0*/  @!P0 NANOSLEEP.SYNCS 0x989680 ;  /* 0x009896800000895d */ /* 0x004fea0003900000 */
[----:B------:R-:W2:Y:S02]  /*8600*/  @!P0 SYNCS.PHASECHK.TRANS64 P0, [R0+URZ], R3 ;  /* 0x00000003000085a7 */ /* 0x000ea400080010ff */
[----:B--2---:R-:W-:Y:S05]  /*8610*/  @!P0 BRA `(.L_x_156) ;  /* 0xfffffffc00f08947 */ /* 0x004fea000383ffff */
[----:B------:R-:W-:Y:S05]  /*8620*/  BRA `(.L_x_157) ;  /* 0xffffffa000e87947 */ /* 0x000fea000383ffff */
.L_x_50:
[----:B---3--:R-:W-:-:S07]  /*8630*/  MOV R0, UR5 ;  /* 0x0000000500007c02 */ /* 0x008fce0008000f00 */
.L_x_158:
[----:B-1----:R1:W2:Y:S02]  /*8640*/  SYNCS.PHASECHK.TRANS64.TRYWAIT P0, [R0+URZ], R3 ;  /* 0x00000003000075a7 */ /* 0x0022a400080011ff */
[----:B--2---:R-:W-:Y:S05]  /*8650*/  @!P0 NANOSLEEP.SYNCS 0x989680 ;  /* 0x009896800000895d */ /* 0x004fea0003900000 */
[----:B------:R-:W2:Y:S02]  /*8660*/  @!P0 SYNCS.PHASECHK.TRANS64 P0, [R0+URZ], R3 ;  /* 0x00000003000085a7 */ /* 0x000ea400080010ff */
[----:B--2---:R-:W-:Y:S05]  /*8670*/  @!P0 BRA `(.L_x_158) ;  /* 0xfffffffc00f08947 */ /* 0x004fea000383ffff */
[----:B------:R-:W-:Y:S05]  /*8680*/  BRA `(.L_x_159) ;  /* 0xffffffa000f47947 */ /* 0x000fea000383ffff */
.L_x_51:
[----:B---3--:R-:W-:-:S07]  /*8690*/  MOV R0, UR5 ;  /* 0x0000000500007c02 */ /* 0x008fce0008000f00 */
.L_x_160:
[----:B-1----:R1:W2:Y:S02]  /*86a0*/  SYNCS.PHASECHK.TRANS64.TRYWAIT P0, [R0+URZ], R3 ;  /* 0x00000003000075a7 */ /* 0x0022a400080011ff */
[----:B--2---:R-:W-:Y:S05]  /*86b0*/  @!P0 NANOSLEEP.SYNCS 0x989680 ;  /* 0x009896800000895d */ /* 0x004fea0003900000 */
[----:B------:R-:W2:Y:S02]  /*86c0*/  @!P0 SYNCS.PHASECHK.TRANS64 P0, [R0+URZ], R3 ;  /* 0x00000003000085a7 */ /* 0x000ea400080010ff */
[----:B--2---:R-:W-:Y:S05]  /*86d0*/  @!P0 BRA `(.L_x_160) ;  /* 0xfffffffc00f08947 */ /* 0x004fea000383ffff */
[----:B------:R-:W-:Y:S05]  /*86e0*/  BRA `(.L_x_161) ;  /* 0xffffffa400007947 */ /* 0x000fea000383ffff */
.L_x_52:
[----:B---3--:R-:W-:-:S07]  /*86f0*/  MOV R0, UR5 ;  /* 0x0000000500007c02 */ /* 0x008fce0008000f00 */
.L_x_162:
[----:B-1----:R1:W2:Y:S02]  /*8700*/  SYNCS.PHASECHK.TRANS64.TRYWAIT P0, [R0+URZ], R3 ;  /* 0x00000003000075a7 */ /* 0x0022a400080011ff */
[----:B--2---:R-:W-:Y:S05]  /*8710*/  @!P0 NANOSLEEP.SYNCS 0x989680 ;  /* 0x009896800000895d */ /* 0x004fea0003900000 */
[----:B------:R-:W2:Y:S02]  /*8720*/  @!P0 SYNCS.PHASECHK.TRANS64 P0, [R0+URZ], R3 ;  /* 0x00000003000085a7 */ /* 0x000ea400080010ff */
[----:B--2---:R-:W-:Y:S05]  /*8730*/  @!P0 BRA `(.L_x_162) ;  /* 0xfffffffc00f08947 */ /* 0x004fea000383ffff */
[----:B------:R-:W-:Y:S05]  /*8740*/  BRA `(.L_x_163) ;  /* 0xffffffa4000c7947 */ /* 0x000fea000383ffff */
.L_x_55:
[----:B-1----:R1:W2:Y:S02]  /*8750*/  SYNCS.PHASECHK.TRANS64.TRYWAIT P0, [R0+URZ+0x140], R4 ;  /* 0x00014004000075a7 */ /* 0x0022a400080011ff */
[----:B--2---:R-:W-:Y:S05]  /*8760*/  @!P0 NANOSLEEP.SYNCS 0x989680 ;  /* 0x009896800000895d */ /* 0x004fea0003900000 */
[----:B------:R-:W2:Y:S02]  /*8770*/  @!P0 SYNCS.PHASECHK.TRANS64 P0, [R0+URZ+0x140], R4 ;  /* 0x00014004000085a7 */ /* 0x000ea400080010ff */
[----:B--2---:R-:W-:Y:S05]  /*8780*/  @!P0 BRA `(.L_x_55) ;  /* 0xfffffffc00f08947 */ /* 0x004fea000383ffff */
[----:B------:R-:W-:Y:S05]  /*8790*/  BRA `(.L_x_164) ;  /* 0xffffffa400687947 */ /* 0x000fea000383ffff */
.L_x_56:
[----:B------:R-:W-:-:S07]  /*87a0*/  MOV R0, UR5 ;  /* 0x0000000500007c02 */ /* 0x000fce0008000f00 */
.L_x_165:
[----:B-1----:R1:W2:Y:S02]  /*87b0*/  SYNCS.PHASECHK.TRANS64.TRYWAIT P0, [R0+URZ+0xf0], R5 ;  /* 0x0000f005000075a7 */ /* 0x0022a400080011ff */
[----:B--2---:R-:W-:Y:S05]  /*87c0*/  @!P0 NANOSLEEP.SYNCS 0x989680 ;  /* 0x009896800000895d */ /* 0x004fea0003900000 */
[----:B------:R-:W2:Y:S02]  /*87d0*/  @!P0 SYNCS.PHASECHK.TRANS64 P0, [R0+URZ+0xf0], R5 ;  /* 0x0000f005000085a7 */ /* 0x000ea400080010ff */
[----:B--2---:R-:W-:Y:S05]  /*87e0*/  @!P0 BRA `(.L_x_165) ;  /* 0xfffffffc00f08947 */ /* 0x004fea000383ffff */
[----:B------:R-:W-:Y:S05]  /*87f0*/  BRA `(.L_x_166) ;  /* 0xffffffa400787947 */ /* 0x000fea000383ffff */
.L_x_57:
[----:B-1----:R1:W2:Y:S02]  /*8800*/  SYNCS.PHASECHK.TRANS64.TRYWAIT P1, [R0+URZ+0xe0], R4 ;  /* 0x0000e004000075a7 */ /* 0x0022a400080211ff */
[----:B--2---:R-:W-:Y:S05]  /*8810*/  @!P1 NANOSLEEP.SYNCS 0x989680 ;  /* 0x009896800000995d */ /* 0x004fea0003900000 */
[----:B------:R-:W2:Y:S02]  /*8820*/  @!P1 SYNCS.PHASECHK.TRANS64 P1, [R0+URZ+0xe0], R4 ;  /* 0x0000e004000095a7 */ /* 0x000ea400080210ff */
[----:B--2---:R-:W-:Y:S05]  /*8830*/  @!P1 BRA `(.L_x_57) ;  /* 0xfffffffc00f09947 */ /* 0x004fea000383ffff */
[----:B------:R-:W-:Y:S05]  /*8840*/  BRA `(.L_x_167) ;  /* 0xffffffa400a87947 */ /* 0x000fea000383ffff */
.L_x_60:
[----:B------:R-:W-:-:S07]  /*8850*/  MOV R0, UR5 ;  /* 0x0000000500007c02 */ /* 0x000fce0008000f00 */
.L_x_168:
[----:B-1----:R1:W2:Y:S02]  /*8860*/  SYNCS.PHASECHK.TRANS64.TRYWAIT P0, [R0+URZ+0xf0], R2 ;  /* 0x0000f002000075a7 */ /* 0x0022a400080011ff */
[----:B--2---:R-:W-:Y:S05]  /*8870*/  @!P0 NANOSLEEP.SYNCS 0x989680 ;  /* 0x009896800000895d */ /* 0x004fea0003900000 */
[----:B------:R-:W2:Y:S02]  /*8880*/  @!P0 SYNCS.PHASECHK.TRANS64 P0, [R0+URZ+0xf0], R2 ;  /* 0x0000f002000085a7 */ /* 0x000ea400080010ff */
[----:B--2---:R-:W-:Y:S05]  /*8890*/  @!P0 BRA `(.L_x_168) ;  /* 0xfffffffc00f08947 */ /* 0x004fea000383ffff */
[----:B------:R-:W-:Y:S05]  /*88a0*/  BRA `(.L_x_59) ;  /* 0xffffffa400fc7947 */ /* 0x000fea000383ffff */
.L_x_69:
[----:B-1----:R-:W-:-:S04]  /*88b0*/  MOV R3, UR6 ;  /* 0x0000000600037c02 */ /* 0x002fc80008000f00 */
[----:B------:R1:W2:Y:S03]  /*88c0*/  SYNCS.PHASECHK.TRANS64.TRYWAIT P0, [R3+URZ+0x8], R4 ;  /* 0x00000804030075a7 */ /* 0x0002a600080011ff */
[----:B--2---:R-:W-:Y:S05]  /*88d0*/  @!P0 NANOSLEEP.SYNCS 0x989680 ;  /* 0x009896800000895d */ /* 0x004fea0003900000 */
[----:B------:R-:W2:Y:S02]  /*88e0*/  @!P0 SYNCS.PHASECHK.TRANS64 P0, [R3+URZ+0x8], R4 ;  /* 0x00000804030085a7 */ /* 0x000ea400080010ff */
[----:B--2---:R-:W-:Y:S05]  /*88f0*/  @!P0 BRA `(.L_x_69) ;  /* 0xfffffffc00ec8947 */ /* 0x004fea000383ffff */
[----:B------:R-:W-:Y:S05]  /*8900*/  BRA `(.L_x_68) ;  /* 0xffffffa800b07947 */ /* 0x000fea000383ffff */
.L_x_71:
[----:B------:R-:W-:Y:S01]  /*8910*/  BSSY B0, `(.L_x_169) ;  /* 0x0000006000007945 */ /* 0x000fe20003800000 */
[----:B------:R-:W-:-:S07]  /*8920*/  MOV R15, 0xffffffff ;  /* 0xffffffff000f7802 */ /* 0x000fce0000000f00 */
[----:B-1---5:R-:W-:Y:S05]  /*8930*/  WARPSYNC.COLLECTIVE R15, `(.L_x_170) ;  /* 0x000000000f0c7348 */ /* 0x022fea0003c00000 */
[----:B------:R-:W-:Y:S02]  /*8940*/  ELECT P6, UR79, PT ;  /* 0x00000000004f782f */ /* 0x000fe400038c0000 */
[----:B------:R-:W-:Y:S01]  /*8950*/  MOV R14, UR79 ;  /* 0x0000004f000e7c02 */ /* 0x000fe20008000f00 */
[----:B-1---5:R-:W-:Y:S10]  /*8960*/  ENDCOLLECTIVE ;  /* 0x000000000000791b */ /* 0x022ff40003800000 */
.L_x_170:
[----:B------:R-:W-:Y:S05]  /*8970*/  BSYNC B0 ;  /* 0x0000000000007941 */ /* 0x000fea0003800000 */
.L_x_169:
[----:B------:R-:W-:Y:S05]  /*8980*/  BRA `(.L_x_171) ;  /* 0xffffffa800e07947 */ /* 0x000fea000383ffff */
.L_x_73:
[----:B-1----:R-:W-:-:S04]  /*8990*/  MOV R0, UR6 ;  /* 0x0000000600007c02 */ /* 0x002fc80008000f00 */
[----:B------:R1:W2:Y:S03]  /*89a0*/  SYNCS.PHASECHK.TRANS64.TRYWAIT P0, [R0+URZ+0x8], R2 ;  /* 0x00000802000075a7 */ /* 0x0002a600080011ff */
[----:B--2---:R-:W-:Y:S05]  /*89b0*/  @!P0 NANOSLEEP.SYNCS 0x989680 ;  /* 0x009896800000895d */ /* 0x004fea0003900000 */
[----:B------:R-:W2:Y:S02]  /*89c0*/  @!P0 SYNCS.PHASECHK.TRANS64 P0, [R0+URZ+0x8], R2 ;  /* 0x00000802000085a7 */ /* 0x000ea400080010ff */
[----:B--2---:R-:W-:Y:S05]  /*89d0*/  @!P0 BRA `(.L_x_73) ;  /* 0xfffffffc00ec8947 */ /* 0x004fea000383ffff */
[----:B------:R-:W-:Y:S05]  /*89e0*/  BRA `(.L_x_72) ;  /* 0xffffffa800e47947 */ /* 0x000fea000383ffff */
.L_x_74:
[----:B-1----:R1:W2:Y:S02]  /*89f0*/  SYNCS.PHASECHK.TRANS64.TRYWAIT P0, [R0+URZ+0xe0], R4 ;  /* 0x0000e004000075a7 */ /* 0x0022a400080011ff */
[----:B--2---:R-:W-:Y:S05]  /*8a00*/  @!P0 NANOSLEEP.SYNCS 0x989680 ;  /* 0x009896800000895d */ /* 0x004fea0003900000 */
[----:B------:R-:W2:Y:S02]  /*8a10*/  @!P0 SYNCS.PHASECHK.TRANS64 P0, [R0+URZ+0xe0], R4 ;  /* 0x0000e004000085a7 */ /* 0x000ea400080010ff */
[----:B--2---:R-:W-:Y:S05]  /*8a20*/  @!P0 BRA `(.L_x_74) ;  /* 0xfffffffc00f08947 */ /* 0x004fea000383ffff */
[----:B------:R-:W-:Y:S05]  /*8a30*/  BRA `(.L_x_172) ;  /* 0xffffffac00d07947 */ /* 0x000fea000383ffff */
.L_x_76:
[----:B------:R-:W-:-:S07]  /*8a40*/  MOV R0, UR9 ;  /* 0x0000000900007c02 */ /* 0x000fce0008000f00 */
.L_x_173:
[----:B-1----:R1:W2:Y:S02]  /*8a50*/  SYNCS.PHASECHK.TRANS64.TRYWAIT P0, [R0+URZ+0x120], R4 ;  /* 0x00012004000075a7 */ /* 0x0022a400080011ff */
[----:B--2---:R-:W-:Y:S05]  /*8a60*/  @!P0 NANOSLEEP.SYNCS 0x989680 ;  /* 0x009896800000895d */ /* 0x004fea0003900000 */
[----:B------:R-:W2:Y:S02]  /*8a70*/  @!P0 SYNCS.PHASECHK.TRANS64 P0, [R0+URZ+0x120], R4 ;  /* 0x00012004000085a7 */ /* 0x000ea400080010ff */
[----:B--2---:R-:W-:Y:S05]  /*8a80*/  @!P0 BRA `(.L_x_173) ;  /* 0xfffffffc00f08947 */ /* 0x004fea000383ffff */
[----:B------:R-:W-:Y:S05]  /*8a90*/  BRA `(.L_x_174) ;  /* 0xffffffb0001c7947 */ /* 0x000fea000383ffff */
.L_x_79:
[----:B------:R-:W-:Y:S07]  /*8aa0*/  MOV R0, UR8 ;  /* 0x0000000800007c02 */ /* 0x000fee0008000f00 */
.L_x_175:
[----:B-1----:R1:W2:Y:S02]  /*8ab0*/  SYNCS.PHASECHK.TRANS64.TRYWAIT P0, [R0+URZ], R4 ;  /* 0x00000004000075a7 */ /* 0x0022a400080011ff */
[----:B--2---:R-:W-:Y:S05]  /*8ac0*/  @!P0 NANOSLEEP.SYNCS 0x989680 ;  /* 0x009896800000895d */ /* 0x004fea0003900000 */
[----:B------:R-:W2:Y:S02]  /*8ad0*/  @!P0 SYNCS.PHASECHK.TRANS64 P0, [R0+URZ], R4 ;  /* 0x00000004000085a7 */ /* 0x000ea400080010ff */
[----:B--2---:R-:W-:Y:S05]  /*8ae0*/  @!P0 BRA `(.L_x_175) ;  /* 0xfffffffc00f08947 */ /* 0x004fea000383ffff */
[----:B------:R-:W-:Y:S05]  /*8af0*/  BRA `(.L_x_78) ;  /* 0xffffffb000307947 */ /* 0x000fea000383ffff */
.L_x_83:
[----:B-1----:R-:W-:-:S07]  /*8b00*/  MOV R0, UR8 ;  /* 0x0000000800007c02 */ /* 0x002fce0008000f00 */
.L_x_176:
[----:B-1----:R1:W2:Y:S02]  /*8b10*/  SYNCS.PHASECHK.TRANS64.TRYWAIT P0, [R0+URZ], R2 ;  /* 0x00000002000075a7 */ /* 0x0022a400080011ff */
[----:B--2---:R-:W-:Y:S05]  /*8b20*/  @!P0 NANOSLEEP.SYNCS 0x989680 ;  /* 0x009896800000895d */ /* 0x004fea0003900000 */
[----:B------:R-:W2:Y:S02]  /*8b30*/  @!P0 SYNCS.PHASECHK.TRANS64 P0, [R0+URZ], R2 ;  /* 0x00000002000085a7 */ /* 0x000ea400080010ff */
[----:B--2---:R-:W-:Y:S05]  /*8b40*/  @!P0 BRA `(.L_x_176) ;  /* 0xfffffffc00f08947 */ /* 0x004fea000383ffff */
[----:B------:R-:W-:Y:S05]  /*8b50*/  BRA `(.L_x_177) ;  /* 0xffffffb400247947 */ /* 0x000fea000383ffff */
.L_x_84:
[----:B------:R-:W-:-:S07]  /*8b60*/  MOV R0, UR8 ;  /* 0x0000000800007c02 */ /* 0x000fce0008000f00 */
.L_x_178:
[----:B-1----:R1:W2:Y:S02]  /*8b70*/  SYNCS.PHASECHK.TRANS64.TRYWAIT P0, [R0+URZ], R3 ;  /* 0x00000003000075a7 */ /* 0x0022a400080011ff */
[----:B--2---:R-:W-:Y:S05]  /*8b80*/  @!P0 NANOSLEEP.SYNCS 0x989680 ;  /* 0x009896800000895d */ /* 0x004fea0003900000 */
[----:B------:R-:W2:Y:S02]  /*8b90*/  @!P0 SYNCS.PHASECHK.TRANS64 P0, [R0+URZ], R3 ;  /* 0x00000003000085a7 */ /* 0x000ea400080010ff */
[----:B--2---:R-:W-:Y:S05]  /*8ba0*/  @!P0 BRA `(.L_x_178) ;  /* 0xfffffffc00f08947 */ /* 0x004fea000383ffff */
[----:B------:R-:W-:Y:S05]  /*8bb0*/  BRA `(.L_x_179) ;  /* 0xffffffb400307947 */ /* 0x000fea000383ffff */
.L_x_85:
[----:B------:R-:W-:-:S07]  /*8bc0*/  MOV R0, UR8 ;  /* 0x0000000800007c02 */ /* 0x000fce0008000f00 */
.L_x_180:
[----:B-1----:R1:W2:Y:S02]  /*8bd0*/  SYNCS.PHASECHK.TRANS64.TRYWAIT P0, [R0+URZ], R3 ;  /* 0x00000003000075a7 */ /* 0x0022a400080011ff */
[----:B--2---:R-:W-:Y:S05]  /*8be0*/  @!P0 NANOSLEEP.SYNCS 0x989680 ;  /* 0x009896800000895d */ /* 0x004fea0003900000 */
[----:B------:R-:W2:Y:S02]  /*8bf0*/  @!P0 SYNCS.PHASECHK.TRANS64 P0, [R0+URZ], R3 ;  /* 0x00000003000085a7 */ /* 0x000ea400080010ff */
[----:B--2---:R-:W-:Y:S05]  /*8c00*/  @!P0 BRA `(.L_x_180) ;  /* 0xfffffffc00f08947 */ /* 0x004fea000383ffff */
[----:B------:R-:W-:Y:S05]  /*8c10*/  BRA `(.L_x_181) ;  /* 0xffffffb4003c7947 */ /* 0x000fea000383ffff */
.L_x_88:
[----:B------:R-:W-:-:S07]  /*8c20*/  MOV R0, UR7 ;  /* 0x0000000700007c02 */ /* 0x000fce0008000f00 */
.L_x_182:
[----:B-1----:R1:W2:Y:S02]  /*8c30*/  SYNCS.PHASECHK.TRANS64.TRYWAIT P1, [R0+URZ+0x160], R2 ;  /* 0x00016002000075a7 */ /* 0x0022a400080211ff */
[----:B--2---:R-:W-:Y:S05]  /*8c40*/  @!P1 NANOSLEEP.SYNCS 0x989680 ;  /* 0x009896800000995d */ /* 0x004fea0003900000 */
[----:B------:R-:W2:Y:S02]  /*8c50*/  @!P1 SYNCS.PHASECHK.TRANS64 P1, [R0+URZ+0x160], R2 ;  /* 0x00016002000095a7 */ /* 0x000ea400080210ff */
[----:B--2---:R-:W-:Y:S05]  /*8c60*/  @!P1 BRA `(.L_x_182) ;  /* 0xfffffffc00f09947 */ /* 0x004fea000383ffff */
[----:B------:R-:W-:Y:S05]  /*8c70*/  BRA `(.L_x_183) ;  /* 0xffffffb400887947 */ /* 0x000fea000383ffff */
.L_x_93:
[----:B--2---:R2:W4:Y:S02]  /*8c80*/  SYNCS.PHASECHK.TRANS64.TRYWAIT P0, [R0+URZ+0xe0], R2 ;  /* 0x0000e002000075a7 */ /* 0x00452400080011ff */
[----:B----4-:R-:W-:Y:S05]  /*8c90*/  @!P0 NANOSLEEP.SYNCS 0x989680 ;  /* 0x009896800000895d */ /* 0x010fea0003900000 */
[----:B------:R-:W4:Y:S02]  /*8ca0*/  @!P0 SYNCS.PHASECHK.TRANS64 P0, [R0+URZ+0xe0], R2 ;  /* 0x0000e002000085a7 */ /* 0x000f2400080010ff */
[----:B----4-:R-:W-:Y:S05]  /*8cb0*/  @!P0 BRA `(.L_x_93) ;  /* 0xfffffffc00f08947 */ /* 0x010fea000383ffff */
[----:B------:R-:W-:Y:S05]  /*8cc0*/  BRA `(.L_x_184) ;  /* 0xffffffb8008c7947 */ /* 0x000fea000383ffff */
.L_x_96:
[----:B------:R-:W-:Y:S07]  /*8cd0*/  MOV R0, UR6 ;  /* 0x0000000600007c02 */ /* 0x000fee0008000f00 */
.L_x_185:
[----:B--2---:R2:W4:Y:S02]  /*8ce0*/  SYNCS.PHASECHK.TRANS64.TRYWAIT P0, [R0+URZ+0xd8], R2 ;  /* 0x0000d802000075a7 */ /* 0x00452400080011ff */
[----:B----4-:R-:W-:Y:S05]  /*8cf0*/  @!P0 NANOSLEEP.SYNCS 0x989680 ;  /* 0x009896800000895d */ /* 0x010fea0003900000 */
[----:B------:R-:W4:Y:S02]  /*8d00*/  @!P0 SYNCS.PHASECHK.TRANS64 P0, [R0+URZ+0xd8], R2 ;  /* 0x0000d802000085a7 */ /* 0x000f2400080010ff */
[----:B----4-:R-:W-:Y:S05]  /*8d10*/  @!P0 BRA `(.L_x_185) ;  /* 0xfffffffc00f08947 */ /* 0x010fea000383ffff */
[----:B------:R-:W-:Y:S05]  /*8d20*/  BRA `(.L_x_95) ;  /* 0xffffffbc006c7947 */ /* 0x000fea000383ffff */
.L_x_99:
[----:B------:R-:W-:Y:S07]  /*8d30*/  MOV R0, UR15 ;  /* 0x0000000f00007c02 */ /* 0x000fee0008000f00 */
.L_x_186:
[----:B-1----:R1:W2:Y:S02]  /*8d40*/  SYNCS.PHASECHK.TRANS64.TRYWAIT P0, [R0+URZ+0xb8], R4 ;  /* 0x0000b804000075a7 */ /* 0x0022a400080011ff */
[----:B--2---:R-:W-:Y:S05]  /*8d50*/  @!P0 NANOSLEEP.SYNCS 0x989680 ;  /* 0x009896800000895d */ /* 0x004fea0003900000 */
[----:B------:R-:W2:Y:S02]  /*8d60*/  @!P0 SYNCS.PHASECHK.TRANS64 P0, [R0+URZ+0xb8], R4 ;  /* 0x0000b804000085a7 */ /* 0x000ea400080010ff */
[----:B--2---:R-:W-:Y:S05]  /*8d70*/  @!P0 BRA `(.L_x_186) ;  /* 0xfffffffc00f08947 */ /* 0x004fea000383ffff */
[----:B------:R-:W-:Y:S05]  /*8d80*/  BRA `(.L_x_187) ;  /* 0xffffffbc00e47947 */ /* 0x000fea000383ffff */
.L_x_100:
[----:B------:R-:W-:Y:S07]  /*8d90*/  MOV R0, UR13 ;  /* 0x0000000d00007c02 */ /* 0x000fee0008000f00 */
.L_x_188:
[----:B-1----:R1:W2:Y:S02]  /*8da0*/  SYNCS.PHASECHK.TRANS64.TRYWAIT P0, [R0+URZ+0xb8], R32 ;  /* 0x0000b820000075a7 */ /* 0x0022a400080011ff */
[----:B--2---:R-:W-:Y:S05]  /*8db0*/  @!P0 NANOSLEEP.SYNCS 0x989680 ;  /* 0x009896800000895d */ /* 0x004fea0003900000 */
[----:B------:R-:W2:Y:S02]  /*8dc0*/  @!P0 SYNCS.PHASECHK.TRANS64 P0, [R0+URZ+0xb8], R32 ;  /* 0x0000b820000085a7 */ /* 0x000ea400080010ff */
[----:B--2---:R-:W-:Y:S05]  /*8dd0*/  @!P0 BRA `(.L_x_188) ;  /* 0xfffffffc00f08947 */ /* 0x004fea000383ffff */
[----:B------:R-:W-:Y:S05]  /*8de0*/  BRA `(.L_x_189) ;  /* 0xffffffc000847947 */ /* 0x000fea000383ffff */
.L_x_102:
[----:B------:R-:W-:-:S07]  /*8df0*/  MOV R0, UR4 ;  /* 0x0000000400007c02 */ /* 0x000fce0008000f00 */
.L_x_190:
[----:B-1----:R1:W4:Y:S02]  /*8e00*/  SYNCS.PHASECHK.TRANS64.TRYWAIT P0, [R0+URZ], R2 ;  /* 0x00000002000075a7 */ /* 0x00232400080011ff */
[----:B----4-:R-:W-:Y:S05]  /*8e10*/  @!P0 NANOSLEEP.SYNCS 0x989680 ;  /* 0x009896800000895d */ /* 0x010fea0003900000 */
[----:B------:R-:W4:Y:S02]  /*8e20*/  @!P0 SYNCS.PHASECHK.TRANS64 P0, [R0+URZ], R2 ;  /* 0x00000002000085a7 */ /* 0x000f2400080010ff */
[----:B----4-:R-:W-:Y:S05]  /*8e30*/  @!P0 BRA `(.L_x_190) ;  /* 0xfffffffc00f08947 */ /* 0x010fea000383ffff */
[----:B------:R-:W-:Y:S05]  /*8e40*/  BRA `(.L_x_191) ;  /* 0xffffffc400107947 */ /* 0x000fea000383ffff */
.L_x_103:
[----:B------:R-:W-:-:S07]  /*8e50*/  MOV R0, UR4 ;  /* 0x0000000400007c02 */ /* 0x000fce0008000f00 */
.L_x_192:
[----:B-1----:R1:W4:Y:S02]  /*8e60*/  SYNCS.PHASECHK.TRANS64.TRYWAIT P0, [R0+URZ], R2 ;  /* 0x00000002000075a7 */ /* 0x00232400080011ff */
[----:B----4-:R-:W-:Y:S05]  /*8e70*/  @!P0 NANOSLEEP.SYNCS 0x989680 ;  /* 0x009896800000895d */ /* 0x010fea0003900000 */
[----:B------:R-:W4:Y:S02]  /*8e80*/  @!P0 SYNCS.PHASECHK.TRANS64 P0, [R0+URZ], R2 ;  /* 0x00000002000085a7 */ /* 0x000f2400080010ff */
[----:B----4-:R-:W-:Y:S05]  /*8e90*/  @!P0 BRA `(.L_x_192) ;  /* 0xfffffffc00f08947 */ /* 0x010fea000383ffff */
[----:B------:R-:W-:Y:S05]  /*8ea0*/  BRA `(.L_x_193) ;  /* 0xffffffc4001c7947 */ /* 0x000fea000383ffff */
.L_x_105:
[----:B--2---:R2:W3:Y:S02]  /*8eb0*/  SYNCS.PHASECHK.TRANS64.TRYWAIT P0, [R0+URZ+0xe0], R2 ;  /* 0x0000e002000075a7 */ /* 0x0044e400080011ff */
[----:B---3--:R-:W-:Y:S05]  /*8ec0*/  @!P0 NANOSLEEP.SYNCS 0x989680 ;  /* 0x009896800000895d */ /* 0x008fea0003900000 */
[----:B------:R-:W3:Y:S02]  /*8ed0*/  @!P0 SYNCS.PHASECHK.TRANS64 P0, [R0+URZ+0xe0], R2 ;  /* 0x0000e002000085a7 */ /* 0x000ee400080010ff */
[----:B---3--:R-:W-:Y:S05]  /*8ee0*/  @!P0 BRA `(.L_x_105) ;  /* 0xfffffffc00f08947 */ /* 0x008fea000383ffff */
[----:B------:R-:W-:Y:S05]  /*8ef0*/  BRA `(.L_x_194) ;  /* 0xffffffc800187947 */ /* 0x000fea000383ffff */
.L_x_117:
[----:B-1----:R1:W4:Y:S02]  /*8f00*/  SYNCS.PHASECHK.TRANS64.TRYWAIT P1, [R6+URZ+0xa0], R3 ;  /* 0x0000a003060075a7 */ /* 0x00232400080211ff */
[----:B----4-:R-:W-:Y:S05]  /*8f10*/  @!P1 NANOSLEEP.SYNCS 0x989680 ;  /* 0x009896800000995d */ /* 0x010fea0003900000 */
[----:B------:R-:W4:Y:S02]  /*8f20*/  @!P1 SYNCS.PHASECHK.TRANS64 P1, [R6+URZ+0xa0], R3 ;  /* 0x0000a003060095a7 */ /* 0x000f2400080210ff */
[----:B----4-:R-:W-:Y:S05]  /*8f30*/  @!P1 BRA `(.L_x_117) ;  /* 0xfffffffc00f09947 */ /* 0x010fea000383ffff */
[----:B------:R-:W-:Y:S05]  /*8f40*/  BRA `(.L_x_116) ;  /* 0xffffffd400c07947 */ /* 0x000fea000383ffff */
.L_x_119:
[----:B-1----:R1:W3:Y:S02]  /*8f50*/  SYNCS.PHASECHK.TRANS64.TRYWAIT P0, [R115+URZ+0x100], R0 ;  /* 0x00010000730075a7 */ /* 0x0022e400080011ff */
[----:B---3--:R-:W-:Y:S05]  /*8f60*/  @!P0 NANOSLEEP.SYNCS 0x989680 ;  /* 0x009896800000895d */ /* 0x008fea0003900000 */
[----:B------:R-:W3:Y:S02]  /*8f70*/  @!P0 SYNCS.PHASECHK.TRANS64 P0, [R115+URZ+0x100], R0 ;  /* 0x00010000730085a7 */ /* 0x000ee400080010ff */
[----:B---3--:R-:W-:Y:S05]  /*8f80*/  @!P0 BRA `(.L_x_119) ;  /* 0xfffffffc00f08947 */ /* 0x008fea000383ffff */
[----:B------:R-:W-:Y:S05]  /*8f90*/  BRA `(.L_x_118) ;  /* 0xffffffd400f87947 */ /* 0x000fea000383ffff */
.L_x_130:
[----:B--2---:R2:W3:Y:S02]  /*8fa0*/  SYNCS.PHASECHK.TRANS64.TRYWAIT P0, [R3+URZ+0xa0], R60 ;  /* 0x0000a03c030075a7 */ /* 0x0044e400080011ff */
[----:B---3--:R-:W-:Y:S05]  /*8fb0*/  @!P0 NANOSLEEP.SYNCS 0x989680 ;  /* 0x009896800000895d */ /* 0x008fea0003900000 */
[----:B------:R-:W3:Y:S02]  /*8fc0*/  @!P0 SYNCS.PHASECHK.TRANS64 P0, [R3+URZ+0xa0], R60 ;  /* 0x0000a03c030085a7 */ /* 0x000ee400080010ff */
[----:B---3--:R-:W-:Y:S05]  /*8fd0*/  @!P0 BRA `(.L_x_130) ;  /* 0xfffffffc00f08947 */ /* 0x008fea000383ffff */
[----:B------:R-:W-:Y:S05]  /*8fe0*/  BRA `(.L_x_129) ;  /* 0xffffffe000e07947 */ /* 0x000fea000383ffff */
        .weak           $__internal_0_$__cuda_sm10x_tcgen05_guardrail_trap_col_being_dealloced_not_returned_by_alloc
        .type           $__internal_0_$__cuda_sm10x_tcgen05_guardrail_trap_col_being_dealloced_not_returned_by_alloc,@function
        .size           $__internal_0_$__cuda_sm10x_tcgen05_guardrail_trap_col_being_dealloced_not_returned_by_alloc,($__internal_1_$__cuda_sm10x_tcgen05_guardrail_trap_phase_invalid_during_alloc - $__internal_0_$__cuda_sm10x_tcgen05_guardrail_trap_col_being_dealloced_not_returned_by_alloc)
$__internal_0_$__cuda_sm10x_tcgen05_guardrail_trap_col_being_dealloced_not_returned_by_alloc:
[----:B------:R-:W-:Y:S05]  /*8ff0*/  BPT.TRAP 0x1 ;  /* 0x000000040000795c */ /* 0x000fea0000300000 */
[----:B------:R-:W-:-:S04]  /*9000*/  HFMA2 R3, -RZ, RZ, 0, 0 ;  /* 0x00000000ff037431 */ /* 0x000fc800000001ff */
[----:B------:R-:W-:Y:S05]  /*9010*/  RET.REL.NODEC R2 `(_ZN7cutlass13device_kernelINS_4gemm6kernel13GemmUniversalIN4cute5tupleIJiiiiEEENS1_10collective13CollectiveMmaINS1_35MainloopSm100TmaUmmaWarpSpecializedILi10ELi2ELi4ENS5_IJNS4_1CILi2EEENSA_ILi1EEESC_EEEEENS5_IJNSA_ILi256EEENSA_ILi64EEESG_EEENS_10bfloat16_tENS5_IJlSC_lEEESI_SJ_NS4_8TiledMMAINS4_8MMA_AtomIJNS4_26SM100_MMA_F16BF16_2x1SM_SSISI_SI_fLi256ELi64ELNS4_4UMMA5MajorE0ELSO_0ELNSN_7ScaleInE0ELSP_0EEEEEENS4_6LayoutINS5_IJSC_SC_SC_EEENS5_IJNSA_ILi0EEESU_SU_EEEEENS5_IJNS4_10UnderscoreESX_SX_EEEEENS4_18SM100_TMA_2SM_LOADENS4_14ComposedLayoutINS4_7SwizzleILi3ELi4ELi3EEENS4_18smem_ptr_flag_bitsILi16EEENSS_INS5_IJNSA_ILi8EEESG_EEENS5_IJSG_SC_EEEEEEEvNS4_8identityES10_S1A_vS1B_EENS_8epilogue10collective18CollectiveEpilogueINS1D_23Sm100TmaWarpSpecializedILi3ELi2ELi32ELb1ELb0EEEJNS5_IJNSA_ILi128EEESG_SG_EEENS5_IJNSS_IS1I_SC_EENSS_INSA_ILi32EEESC_EEEEESI_SJ_SI_SJ_NS1D_6fusion15FusionCallbacksIS1H_NS1O_23LinCombPerRowBiasEltActINS1D_6thread4ReLuESI_fSI_SI_fLi8ELNS_15FloatRoundStyleE2EEES1J_S1N_JEEENS4_5SM1004TMEM4LOAD26SM100_TMEM_LOAD_32dp32b32xENS4_13SM90_TMA_LOADENS11_INS12_ILi2ELi4ELi3EEES15_NSS_INS5_IJS16_S1L_EEENS5_IJS1L_SC_EEEEEEENS4_39AutoVectorizingCopyWithAssumedAlignmentILi128EEENS4_14SM90_TMA_STOREES25_S27_S27_EEEvvEEEEvNT_6ParamsE) ;  /* 0xffffff6c02f87950 */ /* 0x000fea0003c3ffff */
        .weak           $__internal_1_$__cuda_sm10x_tcgen05_guardrail_trap_phase_invalid_during_alloc
        .type           $__internal_1_$__cuda_sm10x_tcgen05_guardrail_trap_phase_invalid_during_alloc,@function
        .size           $__internal_1_$__cuda_sm10x_tcgen05_guardrail_trap_phase_invalid_during_alloc,($__internal_2_$__cuda_sm10x_tcgen05_guardrail_trap_unallocated_columns_being_dealloced - $__internal_1_$__cuda_sm10x_tcgen05_guardrail_trap_phase_invalid_during_alloc)
$__internal_1_$__cuda_sm10x_tcgen05_guardrail_trap_phase_invalid_during_alloc:
[----:B------:R-:W-:Y:S05]  /*9020*/  BPT.TRAP 0x1 ;  /* 0x000000040000795c */ /* 0x000fea0000300000 */
[----:B------:R-:W-:-:S04]  /*9030*/  MOV R3, 0x0 ;  /* 0x0000000000037802 */ /* 0x000fc80000000f00 */
[----:B------:R-:W-:Y:S05]  /*9040*/  RET.REL.NODEC R2 `(_ZN7cutlass13device_kernelINS_4gemm6kernel13GemmUniversalIN4cute5tupleIJiiiiEEENS1_10collective13CollectiveMmaINS1_35MainloopSm100TmaUmmaWarpSpecializedILi10ELi2ELi4ENS5_IJNS4_1CILi2EEENSA_ILi1EEESC_EEEEENS5_IJNSA_ILi256EEENSA_ILi64EEESG_EEENS_10bfloat16_tENS5_IJlSC_lEEESI_SJ_NS4_8TiledMMAINS4_8MMA_AtomIJNS4_26SM100_MMA_F16BF16_2x1SM_SSISI_SI_fLi256ELi64ELNS4_4UMMA5MajorE0ELSO_0ELNSN_7ScaleInE0ELSP_0EEEEEENS4_6LayoutINS5_IJSC_SC_SC_EEENS5_IJNSA_ILi0EEESU_SU_EEEEENS5_IJNS4_10UnderscoreESX_SX_EEEEENS4_18SM100_TMA_2SM_LOADENS4_14ComposedLayoutINS4_7SwizzleILi3ELi4ELi3EEENS4_18smem_ptr_flag_bitsILi16EEENSS_INS5_IJNSA_ILi8EEESG_EEENS5_IJSG_SC_EEEEEEEvNS4_8identityES10_S1A_vS1B_EENS_8epilogue10collective18CollectiveEpilogueINS1D_23Sm100TmaWarpSpecializedILi3ELi2ELi32ELb1ELb0EEEJNS5_IJNSA_ILi128EEESG_SG_EEENS5_IJNSS_IS1I_SC_EENSS_INSA_ILi32EEESC_EEEEESI_SJ_SI_SJ_NS1D_6fusion15FusionCallbacksIS1H_NS1O_23LinCombPerRowBiasEltActINS1D_6thread4ReLuESI_fSI_SI_fLi8ELNS_15FloatRoundStyleE2EEES1J_S1N_JEEENS4_5SM1004TMEM4LOAD26SM100_TMEM_LOAD_32dp32b32xENS4_13SM90_TMA_LOADENS11_INS12_ILi2ELi4ELi3EEES15_NSS_INS5_IJS16_S1L_EEENS5_IJS1L_SC_EEEEEEENS4_39AutoVectorizingCopyWithAssumedAlignmentILi128EEENS4_14SM90_TMA_STOREES25_S27_S27_EEEvvEEEEvNT_6ParamsE) ;  /* 0xffffff6c02ec7950 */ /* 0x000fea0003c3ffff */
        .weak           $__internal_2_$__cuda_sm10x_tcgen05_guardrail_trap_unallocated_columns_being_dealloced
        .type           $__internal_2_$__cuda_sm10x_tcgen05_guardrail_trap_unallocated_columns_being_dealloced,@function
        .size           $__internal_2_$__cuda_sm10x_tcgen05_guardrail_trap_unallocated_columns_being_dealloced,(.L_x_196 - $__internal_2_$__cuda_sm10x_tcgen05_guardrail_trap_unallocated_columns_being_dealloced)
$__internal_2_$__cuda_sm10x_tcgen05_guardrail_trap_unallocated_columns_being_dealloced:
[----:B------:R-:W-:Y:S05]  /*9050*/  BPT.TRAP 0x1 ;  /* 0x000000040000795c */ /* 0x000fea0000300000 */
[----:B------:R-:W-:-:S04]  /*9060*/  HFMA2 R3, -RZ, RZ, 0, 0 ;  /* 0x00000000ff037431 */ /* 0x000fc800000001ff */
[----:B------:R-:W-:Y:S05]  /*9070*/  RET.REL.NODEC R2 `(_ZN7cutlass13device_kernelINS_4gemm6kernel13GemmUniversalIN4cute5tupleIJiiiiEEENS1_10collective13CollectiveMmaINS1_35MainloopSm100TmaUmmaWarpSpecializedILi10ELi2ELi4ENS5_IJNS4_1CILi2EEENSA_ILi1EEESC_EEEEENS5_IJNSA_ILi256EEENSA_ILi64EEESG_EEENS_10bfloat16_tENS5_IJlSC_lEEESI_SJ_NS4_8TiledMMAINS4_8MMA_AtomIJNS4_26SM100_MMA_F16BF16_2x1SM_SSISI_SI_fLi256ELi64ELNS4_4UMMA5MajorE0ELSO_0ELNSN_7ScaleInE0ELSP_0EEEEEENS4_6LayoutINS5_IJSC_SC_SC_EEENS5_IJNSA_ILi0EEESU_SU_EEEEENS5_IJNS4_10UnderscoreESX_SX_EEEEENS4_18SM100_TMA_2SM_LOADENS4_14ComposedLayoutINS4_7SwizzleILi3ELi4ELi3EEENS4_18smem_ptr_flag_bitsILi16EEENSS_INS5_IJNSA_ILi8EEESG_EEENS5_IJSG_SC_EEEEEEEvNS4_8identityES10_S1A_vS1B_EENS_8epilogue10collective18CollectiveEpilogueINS1D_23Sm100TmaWarpSpecializedILi3ELi2ELi32ELb1ELb0EEEJNS5_IJNSA_ILi128EEESG_SG_EEENS5_IJNSS_IS1I_SC_EENSS_INSA_ILi32EEESC_EEEEESI_SJ_SI_SJ_NS1D_6fusion15FusionCallbacksIS1H_NS1O_23LinCombPerRowBiasEltActINS1D_6thread4ReLuESI_fSI_SI_fLi8ELNS_15FloatRoundStyleE2EEES1J_S1N_JEEENS4_5SM1004TMEM4LOAD26SM100_TMEM_LOAD_32dp32b32xENS4_13SM90_TMA_LOADENS11_INS12_ILi2ELi4ELi3EEES15_NSS_INS5_IJS16_S1L_EEENS5_IJS1L_SC_EEEEEEENS4_39AutoVectorizingCopyWithAssumedAlignmentILi128EEENS4_14SM90_TMA_STOREES25_S27_S27_EEEvvEEEEvNT_6ParamsE) ;  /* 0xffffff6c02e07950 */ /* 0x000fea0003c3ffff */
.L_x_195:
[----:B------:R-:W-:-:S00]  /*9080*/  BRA `(.L_x_195) ;  /* 0xfffffffc00fc7947 */ /* 0x000fc0000383ffff */
[----:B------:R-:W-:-:S00]  /*9090*/  NOP ;  /* 0x0000000000007918 */ /* 0x000fc00000000000 */
        /* <DEDUP_REMOVED lines=14> */
.L_x_196:


//--------------------- .nv.global.init           --------------------------
	.section	.nv.global.init,"aw",@progbits
.nv.global.init:
	.type		$str$27,@object
	.size		$str$27,($str$28 - $str$27)
$str$27:
        /*0000*/ 	.byte	0x28, 0x61, 0x64, 0x64, 0x72, 0x65, 0x73, 0x73, 0x20, 0x26, 0x20, 0x6d, 0x61, 0x73, 0x6b, 0x29
        /*0010*/ 	.byte	0x20, 0x3d, 0x3d, 0x20, 0x30, 0x00
	.type		$str$28,@object
	.size		$str$28,($str$26 - $str$28)
$str$28:
        /*0016*/ 	.byte	0x2f, 0x74, 0x6d, 0x70, 0x2f, 0x63, 0x75, 0x74, 0x6c, 0x61, 0x73, 0x73, 0x5f, 0x73, 0x77, 0x65
        /*0026*/ 	.byte	0x65, 0x70, 0x5f, 0x73, 0x72, 0x63, 0x2f, 0x69, 0x6e, 0x63, 0x6c, 0x75, 0x64, 0x65, 0x2f, 0x63
        /*0036*/ 	.byte	0x75, 0x74, 0x65, 0x2f, 0x70, 0x6f, 0x69, 0x6e, 0x74, 0x65, 0x72, 0x5f, 0x66, 0x6c, 0x61, 0x67
        /*0046*/ 	.byte	0x67, 0x65, 0x64, 0x2e, 0x68, 0x70, 0x70, 0x00
	.type		$str$26,@object
	.size		$str$26,($str$25 - $str$26)
$str$26:
        /*004e*/ 	.byte	0x2f, 0x74, 0x6d, 0x70, 0x2f, 0x63, 0x75, 0x74, 0x6c, 0x61, 0x73, 0x73, 0x5f, 0x73, 0x77, 0x65
        /*005e*/ 	.byte	0x65, 0x70, 0x5f, 0x73, 0x72, 0x63, 0x2f, 0x69, 0x6e, 0x63, 0x6c, 0x75, 0x64, 0x65, 0x2f, 0x63
        /*006e*/ 	.byte	0x75, 0x74, 0x65, 0x2f, 0x61, 0x74, 0x6f, 0x6d, 0x2f, 0x63, 0x6f, 0x70, 0x79, 0x5f, 0x74, 0x72
        /*007e*/ 	.byte	0x61, 0x69, 0x74, 0x73, 0x5f, 0x73, 0x6d, 0x31, 0x30, 0x30, 0x2e, 0x68, 0x70, 0x70, 0x00
	.type		$str$25,@object
	.size		$str$25,(__unnamed_1 - $str$25)
$str$25:
        /*008d*/ 	.byte	0x28, 0x28, 0x75, 0x69, 0x6e, 0x74, 0x33, 0x32, 0x5f, 0x74, 0x28, 0x74, 0x68, 0x72, 0x65, 0x61
        /*009d*/ 	.byte	0x64, 0x49, 0x64, 0x78, 0x2e, 0x78, 0x29, 0x20, 0x2f, 0x20, 0x33, 0x32, 0x29, 0x20, 0x25, 0x20
        /*00ad*/ 	.byte	0x34, 0x29, 0x20, 0x3d, 0x3d, 0x20, 0x28, 0x28, 0x28, 0x74, 0x6d, 0x65, 0x6d, 0x5f, 0x61, 0x64
        /*00bd*/ 	.byte	0x64, 0x72, 0x20, 0x3e, 0x3e, 0x20, 0x31, 0x36, 0x29, 0x20, 0x2f, 0x20, 0x33, 0x32, 0x29, 0x20
        /*00cd*/ 	.byte	0x25, 0x20, 0x34, 0x29, 0x00
	.type		__unnamed_1,@object
	.size		__unnamed_1,(__unnamed_2 - __unnamed_1)
__unnamed_1:
        /*00d2*/ 	.byte	0x61, 0x75, 0x74, 0x6f, 0x20, 0x63, 0x75, 0x74, 0x65, 0x3a, 0x3a, 0x61, 0x73, 0x5f, 0x70, 0x6f
        /* <DEDUP_REMOVED lines=24> */
        /*0262*/ 	.byte	0x34, 0x30, 0x39, 0x36, 0x3e, 0x3e, 0x3e, 0x3e, 0x5d, 0x00
	.type		__unnamed_2,@object
	.size		__unnamed_2,(.L_2 - __unnamed_2)
__unnamed_2:
        /* <DEDUP_REMOVED lines=42> */
        /*050c*/ 	.byte	0x3e, 0x3e, 0x5d, 0x00
.L_2:


//--------------------- .nv.shared._ZN7cutlass13device_kernelINS_4gemm6kernel13GemmUniversalIN4cute5tupleIJiiiiEEENS1_10collective13CollectiveMmaINS1_35MainloopSm100TmaUmmaWarpSpecializedILi10ELi2ELi4ENS5_IJNS4_1CILi2EEENSA_ILi1EEESC_EEEEENS5_IJNSA_ILi256EEENSA_ILi64EEESG_EEENS_10bfloat16_tENS5_IJlSC_lEEESI_SJ_NS4_8TiledMMAINS4_8MMA_AtomIJNS4_26SM100_MMA_F16BF16_2x1SM_SSISI_SI_fLi256ELi64ELNS4_4UMMA5MajorE0ELSO_0ELNSN_7ScaleInE0ELSP_0EEEEEENS4_6LayoutINS5_IJSC_SC_SC_EEENS5_IJNSA_ILi0EEESU_SU_EEEEENS5_IJNS4_10UnderscoreESX_SX_EEEEENS4_18SM100_TMA_2SM_LOADENS4_14ComposedLayoutINS4_7SwizzleILi3ELi4ELi3EEENS4_18smem_ptr_flag_bitsILi16EEENSS_INS5_IJNSA_ILi8EEESG_EEENS5_IJSG_SC_EEEEEEEvNS4_8identityES10_S1A_vS1B_EENS_8epilogue10collective18CollectiveEpilogueINS1D_23Sm100TmaWarpSpecializedILi3ELi2ELi32ELb1ELb0EEEJNS5_IJNSA_ILi128EEESG_SG_EEENS5_IJNSS_IS1I_SC_EENSS_INSA_ILi32EEESC_EEEEESI_SJ_SI_SJ_NS1D_6fusion15FusionCallbacksIS1H_NS1O_23LinCombPerRowBiasEltActINS1D_6thread4ReLuESI_fSI_SI_fLi8ELNS_15FloatRoundStyleE2EEES1J_S1N_JEEENS4_5SM1004TMEM4LOAD26SM100_TMEM_LOAD_32dp32b32xENS4_13SM90_TMA_LOADENS11_INS12_ILi2ELi4ELi3EEES15_NSS_INS5_IJS16_S1L_EEENS5_IJS1L_SC_EEEEEEENS4_39AutoVectorizingCopyWithAssumedAlignmentILi128EEENS4_14SM90_TMA_STOREES25_S27_S27_EEEvvEEEEvNT_6ParamsE --------------------------
	.section	.nv.shared._ZN7cutlass13device_kernelINS_4gemm6kernel13GemmUniversalIN4cute5tupleIJiiiiEEENS1_10collective13CollectiveMmaINS1_35MainloopSm100TmaUmmaWarpSpecializedILi10ELi2ELi4ENS5_IJNS4_1CILi2EEENSA_ILi1EEESC_EEEEENS5_IJNSA_ILi256EEENSA_ILi64EEESG_EEENS_10bfloat16_tENS5_IJlSC_lEEESI_SJ_NS4_8TiledMMAINS4_8MMA_AtomIJNS4_26SM100_MMA_F16BF16_2x1SM_SSISI_SI_fLi256ELi64ELNS4_4UMMA5MajorE0ELSO_0ELNSN_7ScaleInE0ELSP_0EEEEEENS4_6LayoutINS5_IJSC_SC_SC_EEENS5_IJNSA_ILi0EEESU_SU_EEEEENS5_IJNS4_10UnderscoreESX_SX_EEEEENS4_18SM100_TMA_2SM_LOADENS4_14ComposedLayoutINS4_7SwizzleILi3ELi4ELi3EEENS4_18smem_ptr_flag_bitsILi16EEENSS_INS5_IJNSA_ILi8EEESG_EEENS5_IJSG_SC_EEEEEEEvNS4_8identityES10_S1A_vS1B_EENS_8epilogue10collective18CollectiveEpilogueINS1D_23Sm100TmaWarpSpecializedILi3ELi2ELi32ELb1ELb0EEEJNS5_IJNSA_ILi128EEESG_SG_EEENS5_IJNSS_IS1I_SC_EENSS_INSA_ILi32EEESC_EEEEESI_SJ_SI_SJ_NS1D_6fusion15FusionCallbacksIS1H_NS1O_23LinCombPerRowBiasEltActINS1D_6thread4ReLuESI_fSI_SI_fLi8ELNS_15FloatRoundStyleE2EEES1J_S1N_JEEENS4_5SM1004TMEM4LOAD26SM100_TMEM_LOAD_32dp32b32xENS4_13SM90_TMA_LOADENS11_INS12_ILi2ELi4ELi3EEES15_NSS_INS5_IJS16_S1L_EEENS5_IJS1L_SC_EEEEEEENS4_39AutoVectorizingCopyWithAssumedAlignmentILi128EEENS4_14SM90_TMA_STOREES25_S27_S27_EEEvvEEEEvNT_6ParamsE,"aw",@nobits
	.sectionflags	@""
	.align	16
	.zero		1024


//--------------------- .nv.shared.reserved.0     --------------------------
	.section	.nv.shared.reserved.0,"aw",@nobits
	.weak		__nv_reservedSMEM_offset_0_alias
	.size		__nv_reservedSMEM_offset_0_alias, 0, 64
	.other		__nv_reservedSMEM_offset_0_alias,@"STO_CUDA_RESERVED_SHARED STV_DEFAULT"
__nv_reservedSMEM_offset_0_alias:
	.zero		0
.nv.shared.reserved.0:
	.zero		64
	.weak		__nv_reservedSMEM_tcgen05_partition
	.type		__nv_reservedSMEM_tcgen05_partition,@object
	.size		__nv_reservedSMEM_tcgen05_partition,(.L_0 - __nv_reservedSMEM_tcgen05_partition)
__nv_reservedSMEM_tcgen05_partition:
	.zero		32
.L_0:


//--------------------- .nv.global                --------------------------
	.section	.nv.global,"aw",@nobits
.nv.global:
	.type		_ZN39_INTERNAL_7e461f96_4_k_cu_6ae9904e_29704cute1_E,@object
	.size		_ZN39_INTERNAL_7e461f96_4_k_cu_6ae9904e_29704cute1_E,(_ZN39_INTERNAL_7e461f96_4_k_cu_6ae9904e_29704cuda3std3__45__cpo6cbeginE - _ZN39_INTERNAL_7e461f96_4_k_cu_6ae9904e_29704cute1_E)
_ZN39_INTERNAL_7e461f96_4_k_cu_6ae9904e_29704cute1_E:
	.zero		1
	.type		_ZN39_INTERNAL_7e461f96_4_k_cu_6ae9904e_29704cuda3std3__45__cpo6cbeginE,@object
	.size		_ZN39_INTERNAL_7e461f96_4_k_cu_6ae9904e_29704cuda3std3__45__cpo6cbeginE,(_ZN39_INTERNAL_7e461f96_4_k_cu_6ae9904e_29704cuda3std3__48in_placeE - _ZN39_INTERNAL_7e461f96_4_k_cu_6ae9904e_29704cuda3std3__45__cpo6cbeginE)
_ZN39_INTERNAL_7e461f96_4_k_cu_6ae9904e_29704cuda3std3__45__cpo6cbeginE:
	.zero		1
	.type		_ZN39_INTERNAL_7e461f96_4_k_cu_6ae9904e_29704cuda3std3__48in_placeE,@object
	.size		_ZN39_INTERNAL_7e461f96_4_k_cu_6ae9904e_29704cuda3std3__48in_placeE,(_ZN39_INTERNAL_7e461f96_4_k_cu_6ae9904e_29704cuda3std6ranges3__45__cpo9iter_moveE - _ZN39_INTERNAL_7e461f96_4_k_cu_6ae9904e_29704cuda3std3__48in_placeE)
_ZN39_INTERNAL_7e461f96_4_k_cu_6ae9904e_29704cuda3std3__48in_placeE:
	.zero		1
	.type		_ZN39_INTERNAL_7e461f96_4_k_cu_6ae9904e_29704cuda3std6ranges3__45__cpo9iter_moveE,@object
	.size		_ZN39_INTERNAL_7e461f96_4_k_cu_6ae9904e_29704cuda3std6ranges3__45__cpo9iter_moveE,(_ZN39_INTERNAL_7e461f96_4_k_cu_6ae9904e_29704cuda3std3__45__cpo5beginE - _ZN39_INTERNAL_7e461f96_4_k_cu_6ae9904e_29704cuda3std6ranges3__45__cpo9iter_moveE)
_ZN39_INTERNAL_7e461f96_4_k_cu_6ae9904e_29704cuda3std6ranges3__45__cpo9iter_moveE:
	.zero		1
	.type		_ZN39_INTERNAL_7e461f96_4_k_cu_6ae9904e_29704cuda3std3__45__cpo5beginE,@object
	.size		_ZN39_INTERNAL_7e461f96_4_k_cu_6ae9904e_29704cuda3std3__45__cpo5beginE,(_ZN39_INTERNAL_7e461f96_4_k_cu_6ae9904e_29704cuda3std3__441_GLOBAL__N__7e461f96_4_k_cu_6ae9904e_29706ignoreE - _ZN39_INTERNAL_7e461f96_4_k_cu_6ae9904e_29704cuda3std3__45__cpo5beginE)
_ZN39_INTERNAL_7e461f96_4_k_cu_6ae9904e_29704cuda3std3__45__cpo5beginE:
	.zero		1
	.type		_ZN39_INTERNAL_7e461f96_4_k_cu_6ae9904e_29704cuda3std3__441_GLOBAL__N__7e461f96_4_k_cu_6ae9904e_29706ignoreE,@object
	.size		_ZN39_INTERNAL_7e461f96_4_k_cu_6ae9904e_29704cuda3std3__441_GLOBAL__N__7e461f96_4_k_cu_6ae9904e_29706ignoreE,(_ZN39_INTERNAL_7e461f96_4_k_cu_6ae9904e_29704cute7productE - _ZN39_INTERNAL_7e461f96_4_k_cu_6ae9904e_29704cuda3std3__441_GLOBAL__N__7e461f96_4_k_cu_6ae9904e_29706ignoreE)
_ZN39_INTERNAL_7e461f96_4_k_cu_6ae9904e_29704cuda3std3__441_GLOBAL__N__7e461f96_4_k_cu_6ae9904e_29706ignoreE:
	.zero		1
	.type		_ZN39_INTERNAL_7e461f96_4_k_cu_6ae9904e_29704cute7productE,@object
	.size		_ZN39_INTERNAL_7e461f96_4_k_cu_6ae9904e_29704cute7productE,(_ZN39_INTERNAL_7e461f96_4_k_cu_6ae9904e_29704cuda3std3__45__cpo3endE - _ZN39_INTERNAL_7e461f96_4_k_cu_6ae9904e_29704cute7productE)
_ZN39_INTERNAL_7e461f96_4_k_cu_6ae9904e_29704cute7productE:
	.zero		1
	.type		_ZN39_INTERNAL_7e461f96_4_k_cu_6ae9904e_29704cuda3std3__45__cpo3endE,@object
	.size		_ZN39_INTERNAL_7e461f96_4_k_cu_6ae9904e_29704cuda3std3__45__cpo3endE,(_ZN39_INTERNAL_7e461f96_4_k_cu_6ae9904e_29704cuda3std3__419piecewise_constructE - _ZN39_INTERNAL_7e461f96_4_k_cu_6ae9904e_29704cuda3std3__45__cpo3endE)
_ZN39_INTERNAL_7e461f96_4_k_cu_6ae9904e_29704cuda3std3__45__cpo3endE:
	.zero		1
	.type		_ZN39_INTERNAL_7e461f96_4_k_cu_6ae9904e_29704cuda3std3__419piecewise_constructE,@object
	.size		_ZN39_INTERNAL_7e461f96_4_k_cu_6ae9904e_29704cuda3std3__419piecewise_constructE,(_ZN39_INTERNAL_7e461f96_4_k_cu_6ae9904e_29704cuda3std3__45__cpo4cendE - _ZN39_INTERNAL_7e461f96_4_k_cu_6ae9904e_29704cuda3std3__419piecewise_constructE)
_ZN39_INTERNAL_7e461f96_4_k_cu_6ae9904e_29704cuda3std3__419piecewise_constructE:
	.zero		1
	.type		_ZN39_INTERNAL_7e461f96_4_k_cu_6ae9904e_29704cuda3std3__45__cpo4cendE,@object
	.size		_ZN39_INTERNAL_7e461f96_4_k_cu_6ae9904e_29704cuda3std3__45__cpo4cendE,(_ZN39_INTERNAL_7e461f96_4_k_cu_6ae9904e_29704cuda3std6ranges3__45__cpo4swapE - _ZN39_INTERNAL_7e461f96_4_k_cu_6ae9904e_29704cuda3std3__45__cpo4cendE)
_ZN39_INTERNAL_7e461f96_4_k_cu_6ae9904e_29704cuda3std3__45__cpo4cendE:
	.zero		1
	.type		_ZN39_INTERNAL_7e461f96_4_k_cu_6ae9904e_29704cuda3std6ranges3__45__cpo4swapE,@object
	.size		_ZN39_INTERNAL_7e461f96_4_k_cu_6ae9904e_29704cuda3std6ranges3__45__cpo4swapE,(.L_10 - _ZN39_INTERNAL_7e461f96_4_k_cu_6ae9904e_29704cuda3std6ranges3__45__cpo4swapE)
_ZN39_INTERNAL_7e461f96_4_k_cu_6ae9904e_29704cuda3std6ranges3__45__cpo4swapE:
	.zero		1
.L_10:


//--------------------- .nv.constant0._ZN7cutlass13device_kernelINS_4gemm6kernel13GemmUniversalIN4cute5tupleIJiiiiEEENS1_10collective13CollectiveMmaINS1_35MainloopSm100TmaUmmaWarpSpecializedILi10ELi2ELi4ENS5_IJNS4_1CILi2EEENSA_ILi1EEESC_EEEEENS5_IJNSA_ILi256EEENSA_ILi64EEESG_EEENS_10bfloat16_tENS5_IJlSC_lEEESI_SJ_NS4_8TiledMMAINS4_8MMA_AtomIJNS4_26SM100_MMA_F16BF16_2x1SM_SSISI_SI_fLi256ELi64ELNS4_4UMMA5MajorE0ELSO_0ELNSN_7ScaleInE0ELSP_0EEEEEENS4_6LayoutINS5_IJSC_SC_SC_EEENS5_IJNSA_ILi0EEESU_SU_EEEEENS5_IJNS4_10UnderscoreESX_SX_EEEEENS4_18SM100_TMA_2SM_LOADENS4_14ComposedLayoutINS4_7SwizzleILi3ELi4ELi3EEENS4_18smem_ptr_flag_bitsILi16EEENSS_INS5_IJNSA_ILi8EEESG_EEENS5_IJSG_SC_EEEEEEEvNS4_8identityES10_S1A_vS1B_EENS_8epilogue10collective18CollectiveEpilogueINS1D_23Sm100TmaWarpSpecializedILi3ELi2ELi32ELb1ELb0EEEJNS5_IJNSA_ILi128EEESG_SG_EEENS5_IJNSS_IS1I_SC_EENSS_INSA_ILi32EEESC_EEEEESI_SJ_SI_SJ_NS1D_6fusion15FusionCallbacksIS1H_NS1O_23LinCombPerRowBiasEltActINS1D_6thread4ReLuESI_fSI_SI_fLi8ELNS_15FloatRoundStyleE2EEES1J_S1N_JEEENS4_5SM1004TMEM4LOAD26SM100_TMEM_LOAD_32dp32b32xENS4_13SM90_TMA_LOADENS11_INS12_ILi2ELi4ELi3EEES15_NSS_INS5_IJS16_S1L_EEENS5_IJS1L_SC_EEEEEEENS4_39AutoVectorizingCopyWithAssumedAlignmentILi128EEENS4_14SM90_TMA_STOREES25_S27_S27_EEEvvEEEEvNT_6ParamsE --------------------------
	.section	.nv.constant0._ZN7cutlass13device_kernelINS_4gemm6kernel13GemmUniversalIN4cute5tupleIJiiiiEEENS1_10collective13CollectiveMmaINS1_35MainloopSm100TmaUmmaWarpSpecializedILi10ELi2ELi4ENS5_IJNS4_1CILi2EEENSA_ILi1EEESC_EEEEENS5_IJNSA_ILi256EEENSA_ILi64EEESG_EEENS_10bfloat16_tENS5_IJlSC_lEEESI_SJ_NS4_8TiledMMAINS4_8MMA_AtomIJNS4_26SM100_MMA_F16BF16_2x1SM_SSISI_SI_fLi256ELi64ELNS4_4UMMA5MajorE0ELSO_0ELNSN_7ScaleInE0ELSP_0EEEEEENS4_6LayoutINS5_IJSC_SC_SC_EEENS5_IJNSA_ILi0EEESU_SU_EEEEENS5_IJNS4_10UnderscoreESX_SX_EEEEENS4_18SM100_TMA_2SM_LOADENS4_14ComposedLayoutINS4_7SwizzleILi3ELi4ELi3EEENS4_18smem_ptr_flag_bitsILi16EEENSS_INS5_IJNSA_ILi8EEESG_EEENS5_IJSG_SC_EEEEEEEvNS4_8identityES10_S1A_vS1B_EENS_8epilogue10collective18CollectiveEpilogueINS1D_23Sm100TmaWarpSpecializedILi3ELi2ELi32ELb1ELb0EEEJNS5_IJNSA_ILi128EEESG_SG_EEENS5_IJNSS_IS1I_SC_EENSS_INSA_ILi32EEESC_EEEEESI_SJ_SI_SJ_NS1D_6fusion15FusionCallbacksIS1H_NS1O_23LinCombPerRowBiasEltActINS1D_6thread4ReLuESI_fSI_SI_fLi8ELNS_15FloatRoundStyleE2EEES1J_S1N_JEEENS4_5SM1004TMEM4LOAD26SM100_TMEM_LOAD_32dp32b32xENS4_13SM90_TMA_LOADENS11_INS12_ILi2ELi4ELi3EEES15_NSS_INS5_IJS16_S1L_EEENS5_IJS1L_SC_EEEEEEENS4_39AutoVectorizingCopyWithAssumedAlignmentILi128EEENS4_14SM90_TMA_STOREES25_S27_S27_EEEvvEEEEvNT_6ParamsE,"a",@progbits
	.sectionflags	@""
	.align	4
.nv.constant0._ZN7cutlass13device_kernelINS_4gemm6kernel13GemmUniversalIN4cute5tupleIJiiiiEEENS1_10collective13CollectiveMmaINS1_35MainloopSm100TmaUmmaWarpSpecializedILi10ELi2ELi4ENS5_IJNS4_1CILi2EEENSA_ILi1EEESC_EEEEENS5_IJNSA_ILi256EEENSA_ILi64EEESG_EEENS_10bfloat16_tENS5_IJlSC_lEEESI_SJ_NS4_8TiledMMAINS4_8MMA_AtomIJNS4_26SM100_MMA_F16BF16_2x1SM_SSISI_SI_fLi256ELi64ELNS4_4UMMA5MajorE0ELSO_0ELNSN_7ScaleInE0ELSP_0EEEEEENS4_6LayoutINS5_IJSC_SC_SC_EEENS5_IJNSA_ILi0EEESU_SU_EEEEENS5_IJNS4_10UnderscoreESX_SX_EEEEENS4_18SM100_TMA_2SM_LOADENS4_14ComposedLayoutINS4_7SwizzleILi3ELi4ELi3EEENS4_18smem_ptr_flag_bitsILi16EEENSS_INS5_IJNSA_ILi8EEESG_EEENS5_IJSG_SC_EEEEEEEvNS4_8identityES10_S1A_vS1B_EENS_8epilogue10collective18CollectiveEpilogueINS1D_23Sm100TmaWarpSpecializedILi3ELi2ELi32ELb1ELb0EEEJNS5_IJNSA_ILi128EEESG_SG_EEENS5_IJNSS_IS1I_SC_EENSS_INSA_ILi32EEESC_EEEEESI_SJ_SI_SJ_NS1D_6fusion15FusionCallbacksIS1H_NS1O_23LinCombPerRowBiasEltActINS1D_6thread4ReLuESI_fSI_SI_fLi8ELNS_15FloatRoundStyleE2EEES1J_S1N_JEEENS4_5SM1004TMEM4LOAD26SM100_TMEM_LOAD_32dp32b32xENS4_13SM90_TMA_LOADENS11_INS12_ILi2ELi4ELi3EEES15_NSS_INS5_IJS16_S1L_EEENS5_IJS1L_SC_EEEEEEENS4_39AutoVectorizingCopyWithAssumedAlignmentILi128EEENS4_14SM90_TMA_STOREES25_S27_S27_EEEvvEEEEvNT_6ParamsE:
	.zero		2944


//--------------------- SYMBOLS --------------------------

	.type		.nv.reservedSmem.offset0,@object
	.size		.nv.reservedSmem.offset0,0x4
	.type		.nv.reservedSmem.cap,@object
	.size		.nv.reservedSmem.cap,0x4
	.type		__assertfail,@function
